	.target	sm_100a

	.elftype	@"ET_EXEC"


//--------------------- .note.nv.tkinfo           --------------------------
	.section	.note.nv.tkinfo,"",@"SHT_NOTE"
	.sectionflags	@"SHF_NOTE_NV_TKINFO"
	.tkinfo
        /*0018*/ 	.word	0x00000002
        /*0030*/ 	.string	""
        /*0030*/ 	.string	"ptxas"
        /*0030*/ 	.string	"Cuda compilation tools, release 13.0, V13.0.88"
        /*0030*/ 	.string	"Build cuda_13.0.r13.0/compiler.36424714_0"
        /*0030*/ 	.string	"-arch sm_100a -m 64 "



//--------------------- .note.nv.cuinfo           --------------------------
	.section	.note.nv.cuinfo,"",@"SHT_NOTE"
	.sectionflags	@"SHF_NOTE_NV_CUINFO"
        /*0018*/ 	.short	0x0002
        /*001a*/ 	.short	0x0064
        /*001c*/ 	.short	0x0082
	.zero		2


//--------------------- .nv.info                  --------------------------
	.section	.nv.info,"",@"SHT_CUDA_INFO"
	.align	4


	//----- nvinfo : EIATTR_REGCOUNT
	.align		4
        /*0000*/ 	.byte	0x04, 0x2f
        /*0002*/ 	.short	(.L_19 - .L_18)
	.align		4
.L_18:
        /*0004*/ 	.word	index@(_ZN7cutlass13device_kernelINS_4gemm6kernel13GemmUniversalIN4cute5tupleIJiiiiEEENS1_10collective13CollectiveMmaINS1_35MainloopSm100TmaUmmaWarpSpecializedILi4ELi2ELi4ENS5_IJNS4_1CILi2EEESB_NSA_ILi1EEEEEEEENS5_IJNSA_ILi64EEESF_NSA_ILi32EEEEEEaNS5_IJlSC_lEEEaSI_NS4_8TiledMMAINS4_8MMA_AtomIJNS4_15SM100_MMA_S8_SSIaaiLi64ELi64ELNS4_4UMMA5MajorE0ELSN_0ELNSM_8SaturateE0EEEEEENS4_6LayoutINS5_IJSC_SC_SC_EEENS5_IJNSA_ILi0EEEST_ST_EEEEENS5_IJNS4_10UnderscoreESW_SW_EEEEENS4_23SM90_TMA_LOAD_MULTICASTENS4_14ComposedLayoutINS4_7SwizzleILi1ELi4ELi3EEENS4_18smem_ptr_flag_bitsILi8EEENSR_INS5_IJNSA_ILi8EEESG_EEENS5_IJSG_SC_EEEEEEEvNS4_8identityESZ_S19_vS1A_EENS_8epilogue10collective18CollectiveEpilogueINS1C_23Sm100TmaWarpSpecializedILi1ELi1ELi32ELb0ELb0EEEJSH_NS5_IJNSR_ISF_SC_EES1H_EEEaSI_aSI_NS1C_6fusion15FusionCallbacksIS1G_NS1J_17LinearCombinationIaiaiLNS_15FloatRoundStyleE2EEESH_S1I_JEEENS4_5SM1004TMEM4LOAD26SM100_TMEM_LOAD_16dp32b32xENS4_13SM90_TMA_LOADENS10_INS11_ILi2ELi4ELi3EEES14_NSR_INS5_IJS15_SF_EEENS5_IJSF_SC_EEEEEEENS4_39AutoVectorizingCopyWithAssumedAlignmentILi128EEENS4_14SM90_TMA_STOREES1Y_S20_S20_EEEvvEEEEvNT_6ParamsE)
        /*0008*/ 	.word	0x00000059


	//----- nvinfo : EIATTR_FRAME_SIZE
	.align		4
.L_19:
        /*000c*/ 	.byte	0x04, 0x11
        /*000e*/ 	.short	(.L_21 - .L_20)
	.align		4
.L_20:
        /*0010*/ 	.word	index@($__internal_2_$__cuda_sm10x_tcgen05_guardrail_trap_unallocated_columns_being_dealloced)
        /*0014*/ 	.word	0x00000000


	//----- nvinfo : EIATTR_FRAME_SIZE
	.align		4
.L_21:
        /*0018*/ 	.byte	0x04, 0x11
        /*001a*/ 	.short	(.L_23 - .L_22)
	.align		4
.L_22:
        /*001c*/ 	.word	index@($__internal_1_$__cuda_sm10x_tcgen05_guardrail_trap_phase_invalid_during_alloc)
        /*0020*/ 	.word	0x00000000


	//----- nvinfo : EIATTR_FRAME_SIZE
	.align		4
.L_23:
        /*0024*/ 	.byte	0x04, 0x11
        /*0026*/ 	.short	(.L_25 - .L_24)
	.align		4
.L_24:
        /*0028*/ 	.word	index@($__internal_0_$__cuda_sm10x_tcgen05_guardrail_trap_col_being_dealloced_not_returned_by_alloc)
        /*002c*/ 	.word	0x00000000


	//----- nvinfo : EIATTR_FRAME_SIZE
	.align		4
.L_25:
        /*0030*/ 	.byte	0x04, 0x11
        /*0032*/ 	.short	(.L_27 - .L_26)
	.align		4
.L_26:
        /*0034*/ 	.word	index@(_ZN7cutlass13device_kernelINS_4gemm6kernel13GemmUniversalIN4cute5tupleIJiiiiEEENS1_10collective13CollectiveMmaINS1_35MainloopSm100TmaUmmaWarpSpecializedILi4ELi2ELi4ENS5_IJNS4_1CILi2EEESB_NSA_ILi1EEEEEEEENS5_IJNSA_ILi64EEESF_NSA_ILi32EEEEEEaNS5_IJlSC_lEEEaSI_NS4_8TiledMMAINS4_8MMA_AtomIJNS4_15SM100_MMA_S8_SSIaaiLi64ELi64ELNS4_4UMMA5MajorE0ELSN_0ELNSM_8SaturateE0EEEEEENS4_6LayoutINS5_IJSC_SC_SC_EEENS5_IJNSA_ILi0EEEST_ST_EEEEENS5_IJNS4_10UnderscoreESW_SW_EEEEENS4_23SM90_TMA_LOAD_MULTICASTENS4_14ComposedLayoutINS4_7SwizzleILi1ELi4ELi3EEENS4_18smem_ptr_flag_bitsILi8EEENSR_INS5_IJNSA_ILi8EEESG_EEENS5_IJSG_SC_EEEEEEEvNS4_8identityESZ_S19_vS1A_EENS_8epilogue10collective18CollectiveEpilogueINS1C_23Sm100TmaWarpSpecializedILi1ELi1ELi32ELb0ELb0EEEJSH_NS5_IJNSR_ISF_SC_EES1H_EEEaSI_aSI_NS1C_6fusion15FusionCallbacksIS1G_NS1J_17LinearCombinationIaiaiLNS_15FloatRoundStyleE2EEESH_S1I_JEEENS4_5SM1004TMEM4LOAD26SM100_TMEM_LOAD_16dp32b32xENS4_13SM90_TMA_LOADENS10_INS11_ILi2ELi4ELi3EEES14_NSR_INS5_IJS15_SF_EEENS5_IJSF_SC_EEEEEEENS4_39AutoVectorizingCopyWithAssumedAlignmentILi128EEENS4_14SM90_TMA_STOREES1Y_S20_S20_EEEvvEEEEvNT_6ParamsE)
        /*0038*/ 	.word	0x00000000


	//----- nvinfo : EIATTR_MIN_STACK_SIZE
	.align		4
.L_27:
        /*003c*/ 	.byte	0x04, 0x12
        /*003e*/ 	.short	(.L_29 - .L_28)
	.align		4
.L_28:
        /*0040*/ 	.word	index@(_ZN7cutlass13device_kernelINS_4gemm6kernel13GemmUniversalIN4cute5tupleIJiiiiEEENS1_10collective13CollectiveMmaINS1_35MainloopSm100TmaUmmaWarpSpecializedILi4ELi2ELi4ENS5_IJNS4_1CILi2EEESB_NSA_ILi1EEEEEEEENS5_IJNSA_ILi64EEESF_NSA_ILi32EEEEEEaNS5_IJlSC_lEEEaSI_NS4_8TiledMMAINS4_8MMA_AtomIJNS4_15SM100_MMA_S8_SSIaaiLi64ELi64ELNS4_4UMMA5MajorE0ELSN_0ELNSM_8SaturateE0EEEEEENS4_6LayoutINS5_IJSC_SC_SC_EEENS5_IJNSA_ILi0EEEST_ST_EEEEENS5_IJNS4_10UnderscoreESW_SW_EEEEENS4_23SM90_TMA_LOAD_MULTICASTENS4_14ComposedLayoutINS4_7SwizzleILi1ELi4ELi3EEENS4_18smem_ptr_flag_bitsILi8EEENSR_INS5_IJNSA_ILi8EEESG_EEENS5_IJSG_SC_EEEEEEEvNS4_8identityESZ_S19_vS1A_EENS_8epilogue10collective18CollectiveEpilogueINS1C_23Sm100TmaWarpSpecializedILi1ELi1ELi32ELb0ELb0EEEJSH_NS5_IJNSR_ISF_SC_EES1H_EEEaSI_aSI_NS1C_6fusion15FusionCallbacksIS1G_NS1J_17LinearCombinationIaiaiLNS_15FloatRoundStyleE2EEESH_S1I_JEEENS4_5SM1004TMEM4LOAD26SM100_TMEM_LOAD_16dp32b32xENS4_13SM90_TMA_LOADENS10_INS11_ILi2ELi4ELi3EEES14_NSR_INS5_IJS15_SF_EEENS5_IJSF_SC_EEEEEEENS4_39AutoVectorizingCopyWithAssumedAlignmentILi128EEENS4_14SM90_TMA_STOREES1Y_S20_S20_EEEvvEEEEvNT_6ParamsE)
        /*0044*/ 	.word	0x00000000
.L_29:


//--------------------- .nv.compat                --------------------------
	.section	.nv.compat,"",@"SHT_CUDA_COMPAT_INFO"
	.align	4
        /*0000*/ 	.byte	0x02, 0x09, 0x01, 0x00, 0x02, 0x02, 0x03, 0x00, 0x02, 0x05, 0x06, 0x00, 0x03, 0x07, 0x01, 0x01
        /*0010*/ 	.byte	0x02, 0x03, 0x01, 0x00, 0x02, 0x06, 0x01, 0x00, 0x04, 0x0b, 0x08, 0x00, 0x01, 0x00, 0x00, 0x00
        /*0020*/ 	.byte	0x00, 0x00, 0x00, 0x00


//--------------------- .nv.info._ZN7cutlass13device_kernelINS_4gemm6kernel13GemmUniversalIN4cute5tupleIJiiiiEEENS1_10collective13CollectiveMmaINS1_35MainloopSm100TmaUmmaWarpSpecializedILi4ELi2ELi4ENS5_IJNS4_1CILi2EEESB_NSA_ILi1EEEEEEEENS5_IJNSA_ILi64EEESF_NSA_ILi32EEEEEEaNS5_IJlSC_lEEEaSI_NS4_8TiledMMAINS4_8MMA_AtomIJNS4_15SM100_MMA_S8_SSIaaiLi64ELi64ELNS4_4UMMA5MajorE0ELSN_0ELNSM_8SaturateE0EEEEEENS4_6LayoutINS5_IJSC_SC_SC_EEENS5_IJNSA_ILi0EEEST_ST_EEEEENS5_IJNS4_10UnderscoreESW_SW_EEEEENS4_23SM90_TMA_LOAD_MULTICASTENS4_14ComposedLayoutINS4_7SwizzleILi1ELi4ELi3EEENS4_18smem_ptr_flag_bitsILi8EEENSR_INS5_IJNSA_ILi8EEESG_EEENS5_IJSG_SC_EEEEEEEvNS4_8identityESZ_S19_vS1A_EENS_8epilogue10collective18CollectiveEpilogueINS1C_23Sm100TmaWarpSpecializedILi1ELi1ELi32ELb0ELb0EEEJSH_NS5_IJNSR_ISF_SC_EES1H_EEEaSI_aSI_NS1C_6fusion15FusionCallbacksIS1G_NS1J_17LinearCombinationIaiaiLNS_15FloatRoundStyleE2EEESH_S1I_JEEENS4_5SM1004TMEM4LOAD26SM100_TMEM_LOAD_16dp32b32xENS4_13SM90_TMA_LOADENS10_INS11_ILi2ELi4ELi3EEES14_NSR_INS5_IJS15_SF_EEENS5_IJSF_SC_EEEEEEENS4_39AutoVectorizingCopyWithAssumedAlignmentILi128EEENS4_14SM90_TMA_STOREES1Y_S20_S20_EEEvvEEEEvNT_6ParamsE --------------------------
	.section	.nv.info._ZN7cutlass13device_kernelINS_4gemm6kernel13GemmUniversalIN4cute5tupleIJiiiiEEENS1_10collective13CollectiveMmaINS1_35MainloopSm100TmaUmmaWarpSpecializedILi4ELi2ELi4ENS5_IJNS4_1CILi2EEESB_NSA_ILi1EEEEEEEENS5_IJNSA_ILi64EEESF_NSA_ILi32EEEEEEaNS5_IJlSC_lEEEaSI_NS4_8TiledMMAINS4_8MMA_AtomIJNS4_15SM100_MMA_S8_SSIaaiLi64ELi64ELNS4_4UMMA5MajorE0ELSN_0ELNSM_8SaturateE0EEEEEENS4_6LayoutINS5_IJSC_SC_SC_EEENS5_IJNSA_ILi0EEEST_ST_EEEEENS5_IJNS4_10UnderscoreESW_SW_EEEEENS4_23SM90_TMA_LOAD_MULTICASTENS4_14ComposedLayoutINS4_7SwizzleILi1ELi4ELi3EEENS4_18smem_ptr_flag_bitsILi8EEENSR_INS5_IJNSA_ILi8EEESG_EEENS5_IJSG_SC_EEEEEEEvNS4_8identityESZ_S19_vS1A_EENS_8epilogue10collective18CollectiveEpilogueINS1C_23Sm100TmaWarpSpecializedILi1ELi1ELi32ELb0ELb0EEEJSH_NS5_IJNSR_ISF_SC_EES1H_EEEaSI_aSI_NS1C_6fusion15FusionCallbacksIS1G_NS1J_17LinearCombinationIaiaiLNS_15FloatRoundStyleE2EEESH_S1I_JEEENS4_5SM1004TMEM4LOAD26SM100_TMEM_LOAD_16dp32b32xENS4_13SM90_TMA_LOADENS10_INS11_ILi2ELi4ELi3EEES14_NSR_INS5_IJS15_SF_EEENS5_IJSF_SC_EEEEEEENS4_39AutoVectorizingCopyWithAssumedAlignmentILi128EEENS4_14SM90_TMA_STOREES1Y_S20_S20_EEEvvEEEEvNT_6ParamsE,"",@"SHT_CUDA_INFO"
	.sectionflags	@""
	.align	4


	//----- nvinfo : EIATTR_CUDA_API_VERSION
	.align		4
        /*0000*/ 	.byte	0x04, 0x37
        /*0002*/ 	.short	(.L_31 - .L_30)
.L_30:
        /*0004*/ 	.word	0x00000082


	//----- nvinfo : EIATTR_KPARAM_INFO
	.align		4
.L_31:
        /*0008*/ 	.byte	0x04, 0x17
        /*000a*/ 	.short	(.L_33 - .L_32)
.L_32:
        /*000c*/ 	.word	0x00000000
        /*0010*/ 	.short	0x0000
        /*0012*/ 	.short	0x0000
        /*0014*/ 	.byte	0x00, 0xf0, 0x01, 0x20


	//----- nvinfo : EIATTR_AT_ENTRY_FRAGMENTS
	.align		4
.L_33:
        /*0018*/ 	.byte	0x04, 0x4f
        /*001a*/ 	.short	(.L_35 - .L_34)


	//   ....[0]....
.L_34:
        /*001c*/ 	.word	0x00000006


	//----- nvinfo : EIATTR_RESERVED_SMEM_USED
	.align		4
.L_35:
        /*0020*/ 	.byte	0x01, 0x41
	.zero		2


	//----- nvinfo : EIATTR_SPARSE_MMA_MASK
	.align		4
        /*0024*/ 	.byte	0x03, 0x50
        /*0026*/ 	.short	0x0000


	//----- nvinfo : EIATTR_TCGEN05_1CTA_USED
	.align		4
        /*0028*/ 	.byte	0x01, 0x51
	.zero		2


	//----- nvinfo : EIATTR_MAXREG_COUNT
	.align		4
        /*002c*/ 	.byte	0x03, 0x1b
        /*002e*/ 	.short	0x00ff


	//----- nvinfo : EIATTR_NUM_BARRIERS
	.align		4
        /*0030*/ 	.byte	0x02, 0x4c
        /*0032*/ 	.byte	0x07
	.zero		1


	//----- nvinfo : EIATTR_EXTERNS
	.align		4
        /*0034*/ 	.byte	0x04, 0x0f
        /*0036*/ 	.short	(.L_37 - .L_36)


	//   ....[0]....
	.align		4
.L_36:
        /*0038*/ 	.word	index@(__assertfail)


	//----- nvinfo : EIATTR_MERCURY_ISA_VERSION
	.align		4
.L_37:
        /*003c*/ 	.byte	0x03, 0x5f
        /*003e*/ 	.short	0x0101


	//----- nvinfo : EIATTR_INT_WARP_WIDE_INSTR_OFFSETS
	.align		4
        /*0040*/ 	.byte	0x04, 0x31
        /*0042*/ 	.short	(.L_39 - .L_38)


	//   ....[0]....
.L_38:
        /*0044*/ 	.word	0x00003c70


	//   ....[1]....
        /*0048*/ 	.word	0x00003ca0


	//   ....[2]....
        /*004c*/ 	.word	0x00003cc0


	//   ....[3]....
        /*0050*/ 	.word	0x000047f0


	//   ....[4]....
        /*0054*/ 	.word	0x000048a0


	//----- nvinfo : EIATTR_COOP_GROUP_MASK_REGIDS
	.align		4
.L_39:
        /*0058*/ 	.byte	0x04, 0x29
        /*005a*/ 	.short	(.L_41 - .L_40)


	//   ....[0]....
.L_40:
        /*005c*/ 	.word	0xffffffff


	//   ....[1]....
        /*0060*/ 	.word	0xffffffff


	//   ....[2]....
        /*0064*/ 	.word	0xffffffff


	//   ....[3]....
        /*0068*/ 	.word	0xffffffff


	//   ....[4]....
        /*006c*/ 	.word	0xffffffff


	//   ....[5]....
        /*0070*/ 	.word	0xffffffff


	//   ....[6]....
        /*0074*/ 	.word	0xffffffff


	//   ....[7]....
        /*0078*/ 	.word	0xffffffff


	//   ....[8]....
        /*007c*/ 	.word	0xffffffff


	//   ....[9]....
        /*0080*/ 	.word	0xffffffff


	//   ....[10]....
        /*0084*/ 	.word	0xffffffff


	//   ....[11]....
        /*0088*/ 	.word	0xffffffff


	//   ....[12]....
        /*008c*/ 	.word	0xffffffff


	//   ....[13]....
        /*0090*/ 	.word	0xffffffff


	//----- nvinfo : EIATTR_COOP_GROUP_INSTR_OFFSETS
	.align		4
.L_41:
        /*0094*/ 	.byte	0x04, 0x28
        /*0096*/ 	.short	(.L_43 - .L_42)


	//   ....[0]....
.L_42:
        /*0098*/ 	.word	0x00000080


	//   ....[1]....
        /*009c*/ 	.word	0x000004e0


	//   ....[2]....
        /*00a0*/ 	.word	0x00000690


	//   ....[3]....
        /*00a4*/ 	.word	0x000007d0


	//   ....[4]....
        /*00a8*/ 	.word	0x000008d0


	//   ....[5]....
        /*00ac*/ 	.word	0x00000a40


	//   ....[6]....
        /*00b0*/ 	.word	0x00000be0


	//   ....[7]....
        /*00b4*/ 	.word	0x00000d90


	//   ....[8]....
        /*00b8*/ 	.word	0x00002110


	//   ....[9]....
        /*00bc*/ 	.word	0x00002fb0


	//   ....[10]....
        /*00c0*/ 	.word	0x000031c0


	//   ....[11]....
        /*00c4*/ 	.word	0x000031f0


	//   ....[12]....
        /*00c8*/ 	.word	0x00003b50


	//   ....[13]....
        /*00cc*/ 	.word	0x00003d80


	//----- nvinfo : EIATTR_VRC_CTA_INIT_COUNT
	.align		4
.L_43:
        /*00d0*/ 	.byte	0x02, 0x4a
        /*00d2*/ 	.byte	0x80
	.zero		1


	//----- nvinfo : EIATTR_SYSCALL_OFFSETS
	.align		4
        /*00d4*/ 	.byte	0x04, 0x46
        /*00d6*/ 	.short	(.L_45 - .L_44)


	//   ....[0]....
.L_44:
        /*00d8*/ 	.word	0x00005400


	//   ....[1]....
        /*00dc*/ 	.word	0x00005540


	//   ....[2]....
        /*00e0*/ 	.word	0x00005cc0


	//----- nvinfo : EIATTR_MBARRIER_INSTR_OFFSETS
	.align		4
.L_45:
        /*00e4*/ 	.byte	0x04, 0x39
        /*00e6*/ 	.short	(.L_47 - .L_46)


	//   ....[0]....
.L_46:
        /*00e8*/ 	.word	0x00000600
        /*00ec*/ 	.word	0x000000ff
        /*00f0*/ 	.word	0x00000000
        /*00f4*/ 	.short	0x0100
        /*00f6*/ 	.byte	0x04
	.zero		1


	//   ....[1]....
        /*00f8*/ 	.word	0x00000610
        /*00fc*/ 	.word	0x000000ff
        /*0100*/ 	.word	0x00000020
        /*0104*/ 	.short	0x0100
        /*0106*/ 	.byte	0x04
	.zero		1


	//   ....[2]....
        /*0108*/ 	.word	0x00000620
        /*010c*/ 	.word	0x000000ff
        /*0110*/ 	.word	0x00000008
        /*0114*/ 	.short	0x0100
        /*0116*/ 	.byte	0x04
	.zero		1


	//   ....[3]....
        /*0118*/ 	.word	0x00000630
        /*011c*/ 	.word	0x000000ff
        /*0120*/ 	.word	0x00000028
        /*0124*/ 	.short	0x0100
        /*0126*/ 	.byte	0x04
	.zero		1


	//   ....[4]....
        /*0128*/ 	.word	0x00000640
        /*012c*/ 	.word	0x000000ff
        /*0130*/ 	.word	0x00000010
        /*0134*/ 	.short	0x0100
        /*0136*/ 	.byte	0x04
	.zero		1


	//   ....[5]....
        /*0138*/ 	.word	0x00000650
        /*013c*/ 	.word	0x000000ff
        /*0140*/ 	.word	0x00000030
        /*0144*/ 	.short	0x0100
        /*0146*/ 	.byte	0x04
	.zero		1


	//   ....[6]....
        /*0148*/ 	.word	0x00000660
        /*014c*/ 	.word	0x000000ff
        /*0150*/ 	.word	0x00000018
        /*0154*/ 	.short	0x0100
        /*0156*/ 	.byte	0x04
	.zero		1


	//   ....[7]....
        /*0158*/ 	.word	0x00000670
        /*015c*/ 	.word	0x000000ff
        /*0160*/ 	.word	0x00000038
        /*0164*/ 	.short	0x0100
        /*0166*/ 	.byte	0x04
	.zero		1


	//   ....[8]....
        /*0168*/ 	.word	0x000007a0
        /*016c*/ 	.word	0x000000ff
        /*0170*/ 	.word	0x00000040
        /*0174*/ 	.short	0x0100
        /*0176*/ 	.byte	0x04
	.zero		1


	//   ....[9]....
        /*0178*/ 	.word	0x000007b0
        /*017c*/ 	.word	0x000000ff
        /*0180*/ 	.word	0x00000048
        /*0184*/ 	.short	0x0100
        /*0186*/ 	.byte	0x04
	.zero		1


	//   ....[10]....
        /*0188*/ 	.word	0x000008a0
        /*018c*/ 	.word	0x000000ff
        /*0190*/ 	.word	0x00000050
        /*0194*/ 	.short	0x0100
        /*0196*/ 	.byte	0x06
	.zero		1


	//   ....[11]....
        /*0198*/ 	.word	0x000008b0
        /*019c*/ 	.word	0x000000ff
        /*01a0*/ 	.word	0x00000058
        /*01a4*/ 	.short	0x0100
        /*01a6*/ 	.byte	0x06
	.zero		1


	//   ....[12]....
        /*01a8*/ 	.word	0x000009f0
        /*01ac*/ 	.word	0x000000ff
        /*01b0*/ 	.word	0x00000060
        /*01b4*/ 	.short	0x0100
        /*01b6*/ 	.byte	0x06
	.zero		1


	//   ....[13]....
        /*01b8*/ 	.word	0x00000a00
        /*01bc*/ 	.word	0x000000ff
        /*01c0*/ 	.word	0x00000070
        /*01c4*/ 	.short	0x0100
        /*01c6*/ 	.byte	0x06
	.zero		1


	//   ....[14]....
        /*01c8*/ 	.word	0x00000a10
        /*01cc*/ 	.word	0x000000ff
        /*01d0*/ 	.word	0x00000068
        /*01d4*/ 	.short	0x0100
        /*01d6*/ 	.byte	0x06
	.zero		1


	//   ....[15]....
        /*01d8*/ 	.word	0x00000a20
        /*01dc*/ 	.word	0x000000ff
        /*01e0*/ 	.word	0x00000078
        /*01e4*/ 	.short	0x0100
        /*01e6*/ 	.byte	0x06
	.zero		1


	//   ....[16]....
        /*01e8*/ 	.word	0x00000b50
        /*01ec*/ 	.word	0x000000ff
        /*01f0*/ 	.word	0x00000080
        /*01f4*/ 	.short	0x0100
        /*01f6*/ 	.byte	0x04
	.zero		1


	//   ....[17]....
        /*01f8*/ 	.word	0x00000b60
        /*01fc*/ 	.word	0x000000ff
        /*0200*/ 	.word	0x000000a0
        /*0204*/ 	.short	0x0100
        /*0206*/ 	.byte	0x04
	.zero		1


	//   ....[18]....
        /*0208*/ 	.word	0x00000b70
        /*020c*/ 	.word	0x000000ff
        /*0210*/ 	.word	0x00000088
        /*0214*/ 	.short	0x0100
        /*0216*/ 	.byte	0x04
	.zero		1


	//   ....[19]....
        /*0218*/ 	.word	0x00000b80
        /*021c*/ 	.word	0x000000ff
        /*0220*/ 	.word	0x000000a8
        /*0224*/ 	.short	0x0100
        /*0226*/ 	.byte	0x04
	.zero		1


	//   ....[20]....
        /*0228*/ 	.word	0x00000b90
        /*022c*/ 	.word	0x000000ff
        /*0230*/ 	.word	0x00000090
        /*0234*/ 	.short	0x0100
        /*0236*/ 	.byte	0x04
	.zero		1


	//   ....[21]....
        /*0238*/ 	.word	0x00000ba0
        /*023c*/ 	.word	0x000000ff
        /*0240*/ 	.word	0x000000b0
        /*0244*/ 	.short	0x0100
        /*0246*/ 	.byte	0x04
	.zero		1


	//   ....[22]....
        /*0248*/ 	.word	0x00000bb0
        /*024c*/ 	.word	0x000000ff
        /*0250*/ 	.word	0x00000098
        /*0254*/ 	.short	0x0100
        /*0256*/ 	.byte	0x04
	.zero		1


	//   ....[23]....
        /*0258*/ 	.word	0x00000bc0
        /*025c*/ 	.word	0x000000ff
        /*0260*/ 	.word	0x000000b8
        /*0264*/ 	.short	0x0100
        /*0266*/ 	.byte	0x04
	.zero		1


	//   ....[24]....
        /*0268*/ 	.word	0x00000cb0
        /*026c*/ 	.word	0x000000ff
        /*0270*/ 	.word	0x000000c0
        /*0274*/ 	.short	0x0100
        /*0276*/ 	.byte	0x04
	.zero		1


	//   ....[25]....
        /*0278*/ 	.word	0x00000cc0
        /*027c*/ 	.word	0x000000ff
        /*0280*/ 	.word	0x000000d0
        /*0284*/ 	.short	0x0100
        /*0286*/ 	.byte	0x04
	.zero		1


	//   ....[26]....
        /*0288*/ 	.word	0x00000cd0
        /*028c*/ 	.word	0x000000ff
        /*0290*/ 	.word	0x000000c8
        /*0294*/ 	.short	0x0100
        /*0296*/ 	.byte	0x04
	.zero		1


	//   ....[27]....
        /*0298*/ 	.word	0x00000ce0
        /*029c*/ 	.word	0x000000ff
        /*02a0*/ 	.word	0x000000d8
        /*02a4*/ 	.short	0x0100
        /*02a6*/ 	.byte	0x04
	.zero		1


	//   ....[28]....
        /*02a8*/ 	.word	0x00001940
        /*02ac*/ 	.word	0x00000000
        /*02b0*/ 	.word	0x000000d0
        /*02b4*/ 	.short	0x010a
        /*02b6*/ 	.byte	0xff
	.zero		1


	//   ....[29]....
        /*02b8*/ 	.word	0x00001970
        /*02bc*/ 	.word	0x00000000
        /*02c0*/ 	.word	0x000000c0
        /*02c4*/ 	.short	0x0101
        /*02c6*/ 	.byte	0xff
	.zero		1


	//   ....[30]....
        /*02c8*/ 	.word	0x00001a50
        /*02cc*/ 	.word	0x000000ff
        /*02d0*/ 	.word	0x00000020
        /*02d4*/ 	.short	0x010a
        /*02d6*/ 	.byte	0x04
	.zero		1


	//   ....[31]....
        /*02d8*/ 	.word	0x00001ad0
        /*02dc*/ 	.word	0x000000ff
        /*02e0*/ 	.word	0x00000020
        /*02e4*/ 	.short	0x010a
        /*02e6*/ 	.byte	0x21
	.zero		1


	//   ....[32]....
        /*02e8*/ 	.word	0x00001c60
        /*02ec*/ 	.word	0x000000ff
        /*02f0*/ 	.word	0x00000020
        /*02f4*/ 	.short	0x010a
        /*02f6*/ 	.byte	0x08
	.zero		1


	//   ....[33]....
        /*02f8*/ 	.word	0x00001da0
        /*02fc*/ 	.word	0x000000ff
        /*0300*/ 	.word	0x00000058
        /*0304*/ 	.short	0x0101
        /*0306*/ 	.byte	0x06
	.zero		1


	//   ....[34]....
        /*0308*/ 	.word	0x00001dc0
        /*030c*/ 	.word	0x000000ff
        /*0310*/ 	.word	0x00000020
        /*0314*/ 	.short	0x010a
        /*0316*/ 	.byte	0x04
	.zero		1


	//   ....[35]....
        /*0318*/ 	.word	0x00001e40
        /*031c*/ 	.word	0x000000ff
        /*0320*/ 	.word	0x00000020
        /*0324*/ 	.short	0x010a
        /*0326*/ 	.byte	0x11
	.zero		1


	//   ....[36]....
        /*0328*/ 	.word	0x00001fd0
        /*032c*/ 	.word	0x000000ff
        /*0330*/ 	.word	0x00000020
        /*0334*/ 	.short	0x010a
        /*0336*/ 	.byte	0x07
	.zero		1


	//   ....[37]....
        /*0338*/ 	.word	0x00002140
        /*033c*/ 	.word	0x00000003
        /*0340*/ 	.word	0x00000060
        /*0344*/ 	.short	0x010a
        /*0346*/ 	.byte	0xff
	.zero		1


	//   ....[38]....
        /*0348*/ 	.word	0x00002290
        /*034c*/ 	.word	0x00000000
        /*0350*/ 	.word	0x00000000
        /*0354*/ 	.short	0x0101
        /*0356*/ 	.byte	0xff
	.zero		1


	//   ....[39]....
        /*0358*/ 	.word	0x00002830
        /*035c*/ 	.word	0x000000ff
        /*0360*/ 	.word	0x00000000
        /*0364*/ 	.short	0x010a
        /*0366*/ 	.byte	0x04
	.zero		1


	//   ....[40]....
        /*0368*/ 	.word	0x000028c0
        /*036c*/ 	.word	0x000000ff
        /*0370*/ 	.word	0x00000000
        /*0374*/ 	.short	0x010a
        /*0376*/ 	.byte	0x05
	.zero		1


	//   ....[41]....
        /*0378*/ 	.word	0x00002950
        /*037c*/ 	.word	0x000000ff
        /*0380*/ 	.word	0x00000000
        /*0384*/ 	.short	0x010a
        /*0386*/ 	.byte	0x05
	.zero		1


	//   ....[42]....
        /*0388*/ 	.word	0x000029f0
        /*038c*/ 	.word	0x00000000
        /*0390*/ 	.word	0x00000000
        /*0394*/ 	.short	0x010a
        /*0396*/ 	.byte	0xff
	.zero		1


	//   ....[43]....
        /*0398*/ 	.word	0x00002b10
        /*039c*/ 	.word	0x00000002
        /*03a0*/ 	.word	0x000000c0
        /*03a4*/ 	.short	0x010a
        /*03a6*/ 	.byte	0xff
	.zero		1


	//   ....[44]....
        /*03a8*/ 	.word	0x00002b80
        /*03ac*/ 	.word	0x00000002
        /*03b0*/ 	.word	0x00000000
        /*03b4*/ 	.short	0x0101
        /*03b6*/ 	.byte	0xff
	.zero		1


	//   ....[45]....
        /*03b8*/ 	.word	0x00002ba0
        /*03bc*/ 	.word	0x000000ff
        /*03c0*/ 	.word	0x00000070
        /*03c4*/ 	.short	0x010a
        /*03c6*/ 	.byte	0x04
	.zero		1


	//   ....[46]....
        /*03c8*/ 	.word	0x00002cc0
        /*03cc*/ 	.word	0x00000002
        /*03d0*/ 	.word	0x00000060
        /*03d4*/ 	.short	0x010a
        /*03d6*/ 	.byte	0xff
	.zero		1


	//   ....[47]....
        /*03d8*/ 	.word	0x00002dc0
        /*03dc*/ 	.word	0x00000002
        /*03e0*/ 	.word	0x00000000
        /*03e4*/ 	.short	0x0101
        /*03e6*/ 	.byte	0xff
	.zero		1


	//   ....[48]....
        /*03e8*/ 	.word	0x00002e50
        /*03ec*/ 	.word	0x000000ff
        /*03f0*/ 	.word	0x00000070
        /*03f4*/ 	.short	0x0106
        /*03f6*/ 	.byte	0x04
	.zero		1


	//   ....[49]....
        /*03f8*/ 	.word	0x00002e70
        /*03fc*/ 	.word	0x000000ff
        /*0400*/ 	.word	0x00000070
        /*0404*/ 	.short	0x010a
        /*0406*/ 	.byte	0x04
	.zero		1


	//   ....[50]....
        /*0408*/ 	.word	0x00002f00
        /*040c*/ 	.word	0x000000ff
        /*0410*/ 	.word	0x00000070
        /*0414*/ 	.short	0x0106
        /*0416*/ 	.byte	0x07
	.zero		1


	//   ....[51]....
        /*0418*/ 	.word	0x00002f40
        /*041c*/ 	.word	0x00000000
        /*0420*/ 	.word	0x00000070
        /*0424*/ 	.short	0x010a
        /*0426*/ 	.byte	0xff
	.zero		1


	//   ....[52]....
        /*0428*/ 	.word	0x00003430
        /*042c*/ 	.word	0x00000000
        /*0430*/ 	.word	0x00000060
        /*0434*/ 	.short	0x010a
        /*0436*/ 	.byte	0xff
	.zero		1


	//   ....[53]....
        /*0438*/ 	.word	0x00003530
        /*043c*/ 	.word	0x00000003
        /*0440*/ 	.word	0x00000000
        /*0444*/ 	.short	0x0101
        /*0446*/ 	.byte	0xff
	.zero		1


	//   ....[54]....
        /*0448*/ 	.word	0x00003540
        /*044c*/ 	.word	0x000000ff
        /*0450*/ 	.word	0x00000000
        /*0454*/ 	.short	0x010a
        /*0456*/ 	.byte	0x04
	.zero		1


	//   ....[55]....
        /*0458*/ 	.word	0x00003560
        /*045c*/ 	.word	0x000000ff
        /*0460*/ 	.word	0x000000a0
        /*0464*/ 	.short	0x010a
        /*0466*/ 	.byte	0x13
	.zero		1


	//   ....[56]....
        /*0468*/ 	.word	0x000036a0
        /*046c*/ 	.word	0x000000ff
        /*0470*/ 	.word	0x00000000
        /*0474*/ 	.short	0x010a
        /*0476*/ 	.byte	0x06
	.zero		1


	//   ....[57]....
        /*0478*/ 	.word	0x000037a0
        /*047c*/ 	.word	0x000000ff
        /*0480*/ 	.word	0x00000000
        /*0484*/ 	.short	0x010a
        /*0486*/ 	.byte	0x04
	.zero		1


	//   ....[58]....
        /*0488*/ 	.word	0x00003980
        /*048c*/ 	.word	0x000000ff
        /*0490*/ 	.word	0x00000000
        /*0494*/ 	.short	0x010a
        /*0496*/ 	.byte	0x04
	.zero		1


	//   ....[59]....
        /*0498*/ 	.word	0x00003a10
        /*049c*/ 	.word	0x000000ff
        /*04a0*/ 	.word	0x00000000
        /*04a4*/ 	.short	0x010a
        /*04a6*/ 	.byte	0x05
	.zero		1


	//   ....[60]....
        /*04a8*/ 	.word	0x00003aa0
        /*04ac*/ 	.word	0x000000ff
        /*04b0*/ 	.word	0x00000000
        /*04b4*/ 	.short	0x010a
        /*04b6*/ 	.byte	0x05
	.zero		1


	//   ....[61]....
        /*04b8*/ 	.word	0x00003b30
        /*04bc*/ 	.word	0x000000ff
        /*04c0*/ 	.word	0x00000000
        /*04c4*/ 	.short	0x010a
        /*04c6*/ 	.byte	0x04
	.zero		1


	//   ....[62]....
        /*04c8*/ 	.word	0x00003fd0
        /*04cc*/ 	.word	0x0000000c
        /*04d0*/ 	.word	0x00000060
        /*04d4*/ 	.short	0x010a
        /*04d6*/ 	.byte	0xff
	.zero		1


	//   ....[63]....
        /*04d8*/ 	.word	0x00004140
        /*04dc*/ 	.word	0x00000000
        /*04e0*/ 	.word	0x00000000
        /*04e4*/ 	.short	0x0101
        /*04e6*/ 	.byte	0xff
	.zero		1


	//   ....[64]....
        /*04e8*/ 	.word	0x000045b0
        /*04ec*/ 	.word	0x000000ff
        /*04f0*/ 	.word	0x00000058
        /*04f4*/ 	.short	0x010a
        /*04f6*/ 	.byte	0x11
	.zero		1


	//   ....[65]....
        /*04f8*/ 	.word	0x00004730
        /*04fc*/ 	.word	0x000000ff
        /*0500*/ 	.word	0x00000048
        /*0504*/ 	.short	0x010a
        /*0506*/ 	.byte	0x11
	.zero		1


	//   ....[66]....
        /*0508*/ 	.word	0x00004940
        /*050c*/ 	.word	0x000000ff
        /*0510*/ 	.word	0x00000040
        /*0514*/ 	.short	0x010b
        /*0516*/ 	.byte	0x11
	.zero		1


	//   ....[67]....
        /*0518*/ 	.word	0x00004950
        /*051c*/ 	.word	0x000000ff
        /*0520*/ 	.word	0x00000000
        /*0524*/ 	.short	0x0101
        /*0526*/ 	.byte	0x30
	.zero		1


	//   ....[68]....
        /*0528*/ 	.word	0x00004990
        /*052c*/ 	.word	0x00000000
        /*0530*/ 	.word	0x00000048
        /*0534*/ 	.short	0x010a
        /*0536*/ 	.byte	0xff
	.zero		1


	//   ....[69]....
        /*0538*/ 	.word	0x00004cc0
        /*053c*/ 	.word	0x00000003
        /*0540*/ 	.word	0x00000060
        /*0544*/ 	.short	0x010a
        /*0546*/ 	.byte	0xff
	.zero		1


	//   ....[70]....
        /*0548*/ 	.word	0x00004e40
        /*054c*/ 	.word	0x00000000
        /*0550*/ 	.word	0x00000000
        /*0554*/ 	.short	0x0101
        /*0556*/ 	.byte	0xff
	.zero		1


	//   ....[71]....
        /*0558*/ 	.word	0x000058a0
        /*055c*/ 	.word	0x000000ff
        /*0560*/ 	.word	0x00000040
        /*0564*/ 	.short	0x010a
        /*0566*/ 	.byte	0x2c
	.zero		1


	//   ....[72]....
        /*0568*/ 	.word	0x000058b0
        /*056c*/ 	.word	0x00000010
        /*0570*/ 	.word	0x00000080
        /*0574*/ 	.short	0x010a
        /*0576*/ 	.byte	0xff
	.zero		1


	//   ....[73]....
        /*0578*/ 	.word	0x00005a60
        /*057c*/ 	.word	0x000000ff
        /*0580*/ 	.word	0x00000040
        /*0584*/ 	.short	0x010a
        /*0586*/ 	.byte	0x2c
	.zero		1


	//   ....[74]....
        /*0588*/ 	.word	0x00005b40
        /*058c*/ 	.word	0x000000ff
        /*0590*/ 	.word	0x00000000
        /*0594*/ 	.short	0x0101
        /*0596*/ 	.byte	0x04
	.zero		1


	//   ....[75]....
        /*0598*/ 	.word	0x00005ba0
        /*059c*/ 	.word	0x00000010
        /*05a0*/ 	.word	0x00000080
        /*05a4*/ 	.short	0x010a
        /*05a6*/ 	.byte	0xff
	.zero		1


	//   ....[76]....
        /*05a8*/ 	.word	0x00005e60
        /*05ac*/ 	.word	0x000000ff
        /*05b0*/ 	.word	0x00000000
        /*05b4*/ 	.short	0x0101
        /*05b6*/ 	.byte	0x04
	.zero		1


	//   ....[77]....
        /*05b8*/ 	.word	0x00006860
        /*05bc*/ 	.word	0x00000000
        /*05c0*/ 	.word	0x000000d0
        /*05c4*/ 	.short	0x010a
        /*05c6*/ 	.byte	0xff
	.zero		1


	//   ....[78]....
        /*05c8*/ 	.word	0x000068c0
        /*05cc*/ 	.word	0x00000000
        /*05d0*/ 	.word	0x00000020
        /*05d4*/ 	.short	0x010a
        /*05d6*/ 	.byte	0xff
	.zero		1


	//   ....[79]....
        /*05d8*/ 	.word	0x00006920
        /*05dc*/ 	.word	0x00000000
        /*05e0*/ 	.word	0x00000020
        /*05e4*/ 	.short	0x010a
        /*05e6*/ 	.byte	0xff
	.zero		1


	//   ....[80]....
        /*05e8*/ 	.word	0x00006970
        /*05ec*/ 	.word	0x00000003
        /*05f0*/ 	.word	0x00000060
        /*05f4*/ 	.short	0x010a
        /*05f6*/ 	.byte	0xff
	.zero		1


	//   ....[81]....
        /*05f8*/ 	.word	0x000069d0
        /*05fc*/ 	.word	0x00000000
        /*0600*/ 	.word	0x00000000
        /*0604*/ 	.short	0x010a
        /*0606*/ 	.byte	0xff
	.zero		1


	//   ....[82]....
        /*0608*/ 	.word	0x00006a30
        /*060c*/ 	.word	0x00000000
        /*0610*/ 	.word	0x00000000
        /*0614*/ 	.short	0x010a
        /*0616*/ 	.byte	0xff
	.zero		1


	//   ....[83]....
        /*0618*/ 	.word	0x00006a90
        /*061c*/ 	.word	0x00000000
        /*0620*/ 	.word	0x00000000
        /*0624*/ 	.short	0x010a
        /*0626*/ 	.byte	0xff
	.zero		1


	//   ....[84]....
        /*0628*/ 	.word	0x00006ae0
        /*062c*/ 	.word	0x00000002
        /*0630*/ 	.word	0x000000c0
        /*0634*/ 	.short	0x010a
        /*0636*/ 	.byte	0xff
	.zero		1


	//   ....[85]....
        /*0638*/ 	.word	0x00006b40
        /*063c*/ 	.word	0x00000002
        /*0640*/ 	.word	0x00000070
        /*0644*/ 	.short	0x010a
        /*0646*/ 	.byte	0xff
	.zero		1


	//   ....[86]....
        /*0648*/ 	.word	0x00006b90
        /*064c*/ 	.word	0x00000002
        /*0650*/ 	.word	0x00000060
        /*0654*/ 	.short	0x010a
        /*0656*/ 	.byte	0xff
	.zero		1


	//   ....[87]....
        /*0658*/ 	.word	0x00006bf0
        /*065c*/ 	.word	0x00000000
        /*0660*/ 	.word	0x00000070
        /*0664*/ 	.short	0x010a
        /*0666*/ 	.byte	0xff
	.zero		1


	//   ....[88]....
        /*0668*/ 	.word	0x00006c40
        /*066c*/ 	.word	0x00000000
        /*0670*/ 	.word	0x00000060
        /*0674*/ 	.short	0x010a
        /*0676*/ 	.byte	0xff
	.zero		1


	//   ....[89]....
        /*0678*/ 	.word	0x00006ca0
        /*067c*/ 	.word	0x00000002
        /*0680*/ 	.word	0x000000a0
        /*0684*/ 	.short	0x010a
        /*0686*/ 	.byte	0xff
	.zero		1


	//   ....[90]....
        /*0688*/ 	.word	0x00006d00
        /*068c*/ 	.word	0x00000000
        /*0690*/ 	.word	0x00000000
        /*0694*/ 	.short	0x010a
        /*0696*/ 	.byte	0xff
	.zero		1


	//   ....[91]....
        /*0698*/ 	.word	0x00006d60
        /*069c*/ 	.word	0x00000000
        /*06a0*/ 	.word	0x00000000
        /*06a4*/ 	.short	0x010a
        /*06a6*/ 	.byte	0xff
	.zero		1


	//   ....[92]....
        /*06a8*/ 	.word	0x00006dc0
        /*06ac*/ 	.word	0x00000000
        /*06b0*/ 	.word	0x00000000
        /*06b4*/ 	.short	0x010a
        /*06b6*/ 	.byte	0xff
	.zero		1


	//   ....[93]....
        /*06b8*/ 	.word	0x00006e20
        /*06bc*/ 	.word	0x00000000
        /*06c0*/ 	.word	0x00000000
        /*06c4*/ 	.short	0x010a
        /*06c6*/ 	.byte	0xff
	.zero		1


	//   ....[94]....
        /*06c8*/ 	.word	0x00006e80
        /*06cc*/ 	.word	0x00000000
        /*06d0*/ 	.word	0x00000000
        /*06d4*/ 	.short	0x010a
        /*06d6*/ 	.byte	0xff
	.zero		1


	//   ....[95]....
        /*06d8*/ 	.word	0x00006ed0
        /*06dc*/ 	.word	0x0000000c
        /*06e0*/ 	.word	0x00000060
        /*06e4*/ 	.short	0x010a
        /*06e6*/ 	.byte	0xff
	.zero		1


	//   ....[96]....
        /*06e8*/ 	.word	0x00006f30
        /*06ec*/ 	.word	0x00000000
        /*06f0*/ 	.word	0x00000058
        /*06f4*/ 	.short	0x010a
        /*06f6*/ 	.byte	0xff
	.zero		1


	//   ....[97]....
        /*06f8*/ 	.word	0x00006f90
        /*06fc*/ 	.word	0x00000000
        /*0700*/ 	.word	0x00000048
        /*0704*/ 	.short	0x010a
        /*0706*/ 	.byte	0xff
	.zero		1


	//   ....[98]....
        /*0708*/ 	.word	0x00006fe0
        /*070c*/ 	.word	0x00000003
        /*0710*/ 	.word	0x00000060
        /*0714*/ 	.short	0x010a
        /*0716*/ 	.byte	0xff
	.zero		1


	//   ....[99]....
        /*0718*/ 	.word	0x00007040
        /*071c*/ 	.word	0x00000000
        /*0720*/ 	.word	0x00000040
        /*0724*/ 	.short	0x010a
        /*0726*/ 	.byte	0xff
	.zero		1


	//   ....[100]....
        /*0728*/ 	.word	0x00007090
        /*072c*/ 	.word	0x00000010
        /*0730*/ 	.word	0x00000080
        /*0734*/ 	.short	0x010a
        /*0736*/ 	.byte	0xff
	.zero		1


	//----- nvinfo : EIATTR_NUM_MBARRIERS
	.align		4
.L_47:
        /*0738*/ 	.byte	0x03, 0x38
        /*073a*/ 	.short	0x001c


	//----- nvinfo : EIATTR_EXIT_INSTR_OFFSETS
	.align		4
        /*073c*/ 	.byte	0x04, 0x1c
        /*073e*/ 	.short	(.L_49 - .L_48)


	//   ....[0]....
.L_48:
        /*0740*/ 	.word	0x00002a20


	//   ....[1]....
        /*0744*/ 	.word	0x00002f10


	//   ....[2]....
        /*0748*/ 	.word	0x00002f70


	//   ....[3]....
        /*074c*/ 	.word	0x00003d90


	//   ....[4]....
        /*0750*/ 	.word	0x000049c0


	//   ....[5]....
        /*0754*/ 	.word	0x00004a00


	//   ....[6]....
        /*0758*/ 	.word	0x00006850


	//----- nvinfo : EIATTR_MAX_THREADS
	.align		4
.L_49:
        /*075c*/ 	.byte	0x04, 0x05
        /*075e*/ 	.short	(.L_51 - .L_50)
.L_50:
        /*0760*/ 	.word	0x00000100
        /*0764*/ 	.word	0x00000001
        /*0768*/ 	.word	0x00000001


	//----- nvinfo : EIATTR_CRS_STACK_SIZE
	.align		4
.L_51:
        /*076c*/ 	.byte	0x04, 0x1e
        /*076e*/ 	.short	(.L_53 - .L_52)
.L_52:
        /*0770*/ 	.word	0x00000000


	//----- nvinfo : EIATTR_CBANK_PARAM_SIZE
	.align		4
.L_53:
        /*0774*/ 	.byte	0x03, 0x19
        /*0776*/ 	.short	0x0800


	//----- nvinfo : EIATTR_PARAM_CBANK
	.align		4
        /*0778*/ 	.byte	0x04, 0x0a
        /*077a*/ 	.short	(.L_55 - .L_54)
	.align		4
.L_54:
        /*077c*/ 	.word	index@(.nv.constant0._ZN7cutlass13device_kernelINS_4gemm6kernel13GemmUniversalIN4cute5tupleIJiiiiEEENS1_10collective13CollectiveMmaINS1_35MainloopSm100TmaUmmaWarpSpecializedILi4ELi2ELi4ENS5_IJNS4_1CILi2EEESB_NSA_ILi1EEEEEEEENS5_IJNSA_ILi64EEESF_NSA_ILi32EEEEEEaNS5_IJlSC_lEEEaSI_NS4_8TiledMMAINS4_8MMA_AtomIJNS4_15SM100_MMA_S8_SSIaaiLi64ELi64ELNS4_4UMMA5MajorE0ELSN_0ELNSM_8SaturateE0EEEEEENS4_6LayoutINS5_IJSC_SC_SC_EEENS5_IJNSA_ILi0EEEST_ST_EEEEENS5_IJNS4_10UnderscoreESW_SW_EEEEENS4_23SM90_TMA_LOAD_MULTICASTENS4_14ComposedLayoutINS4_7SwizzleILi1ELi4ELi3EEENS4_18smem_ptr_flag_bitsILi8EEENSR_INS5_IJNSA_ILi8EEESG_EEENS5_IJSG_SC_EEEEEEEvNS4_8identityESZ_S19_vS1A_EENS_8epilogue10collective18CollectiveEpilogueINS1C_23Sm100TmaWarpSpecializedILi1ELi1ELi32ELb0ELb0EEEJSH_NS5_IJNSR_ISF_SC_EES1H_EEEaSI_aSI_NS1C_6fusion15FusionCallbacksIS1G_NS1J_17LinearCombinationIaiaiLNS_15FloatRoundStyleE2EEESH_S1I_JEEENS4_5SM1004TMEM4LOAD26SM100_TMEM_LOAD_16dp32b32xENS4_13SM90_TMA_LOADENS10_INS11_ILi2ELi4ELi3EEES14_NSR_INS5_IJS15_SF_EEENS5_IJSF_SC_EEEEEEENS4_39AutoVectorizingCopyWithAssumedAlignmentILi128EEENS4_14SM90_TMA_STOREES1Y_S20_S20_EEEvvEEEEvNT_6ParamsE)
        /*0780*/ 	.short	0x0380
        /*0782*/ 	.short	0x0800


	//----- nvinfo : EIATTR_SW_WAR
	.align		4
.L_55:
        /*0784*/ 	.byte	0x04, 0x36
        /*0786*/ 	.short	(.L_57 - .L_56)
.L_56:
        /*0788*/ 	.word	0x00000008
.L_57:


//--------------------- .nv.callgraph             --------------------------
	.section	.nv.callgraph,"",@"SHT_CUDA_CALLGRAPH"
	.align	4
	.sectionentsize	8
	.align		4
        /*0000*/ 	.word	0x00000000
	.align		4
        /*0004*/ 	.word	0xffffffff
	.align		4
        /*0008*/ 	.word	index@(_ZN7cutlass13device_kernelINS_4gemm6kernel13GemmUniversalIN4cute5tupleIJiiiiEEENS1_10collective13CollectiveMmaINS1_35MainloopSm100TmaUmmaWarpSpecializedILi4ELi2ELi4ENS5_IJNS4_1CILi2EEESB_NSA_ILi1EEEEEEEENS5_IJNSA_ILi64EEESF_NSA_ILi32EEEEEEaNS5_IJlSC_lEEEaSI_NS4_8TiledMMAINS4_8MMA_AtomIJNS4_15SM100_MMA_S8_SSIaaiLi64ELi64ELNS4_4UMMA5MajorE0ELSN_0ELNSM_8SaturateE0EEEEEENS4_6LayoutINS5_IJSC_SC_SC_EEENS5_IJNSA_ILi0EEEST_ST_EEEEENS5_IJNS4_10UnderscoreESW_SW_EEEEENS4_23SM90_TMA_LOAD_MULTICASTENS4_14ComposedLayoutINS4_7SwizzleILi1ELi4ELi3EEENS4_18smem_ptr_flag_bitsILi8EEENSR_INS5_IJNSA_ILi8EEESG_EEENS5_IJSG_SC_EEEEEEEvNS4_8identityESZ_S19_vS1A_EENS_8epilogue10collective18CollectiveEpilogueINS1C_23Sm100TmaWarpSpecializedILi1ELi1ELi32ELb0ELb0EEEJSH_NS5_IJNSR_ISF_SC_EES1H_EEEaSI_aSI_NS1C_6fusion15FusionCallbacksIS1G_NS1J_17LinearCombinationIaiaiLNS_15FloatRoundStyleE2EEESH_S1I_JEEENS4_5SM1004TMEM4LOAD26SM100_TMEM_LOAD_16dp32b32xENS4_13SM90_TMA_LOADENS10_INS11_ILi2ELi4ELi3EEES14_NSR_INS5_IJS15_SF_EEENS5_IJSF_SC_EEEEEEENS4_39AutoVectorizingCopyWithAssumedAlignmentILi128EEENS4_14SM90_TMA_STOREES1Y_S20_S20_EEEvvEEEEvNT_6ParamsE)
	.align		4
        /*000c*/ 	.word	index@(__assertfail)
	.align		4
        /*0010*/ 	.word	0x00000000
	.align		4
        /*0014*/ 	.word	0xfffffffe
	.align		4
        /*0018*/ 	.word	0x00000000
	.align		4
        /*001c*/ 	.word	0xfffffffd
	.align		4
        /*0020*/ 	.word	0x00000000
	.align		4
        /*0024*/ 	.word	0xfffffffc


//--------------------- .nv.constant4             --------------------------
	.section	.nv.constant4,"a",@progbits
	.align	8
	.align		8
.nv.constant4:
        /*0000*/ 	.dword	__assertfail
	.align		8
        /*0008*/ 	.dword	__unnamed_1
	.align		8
        /*0010*/ 	.dword	__unnamed_2
	.align		8
        /*0018*/ 	.dword	_ZN40_INTERNAL_f02e6c2a_4_k_cu_e2386f61_104294cuda3std3__45__cpo5beginE
	.align		8
        /*0020*/ 	.dword	_ZN40_INTERNAL_f02e6c2a_4_k_cu_e2386f61_104294cuda3std3__45__cpo3endE
	.align		8
        /*0028*/ 	.dword	_ZN40_INTERNAL_f02e6c2a_4_k_cu_e2386f61_104294cuda3std3__45__cpo6cbeginE
	.align		8
        /*0030*/ 	.dword	_ZN40_INTERNAL_f02e6c2a_4_k_cu_e2386f61_104294cuda3std3__45__cpo4cendE
	.align		8
        /*0038*/ 	.dword	_ZN40_INTERNAL_f02e6c2a_4_k_cu_e2386f61_104294cuda3std3__442_GLOBAL__N__f02e6c2a_4_k_cu_e2386f61_104296ignoreE
	.align		8
        /*0040*/ 	.dword	_ZN40_INTERNAL_f02e6c2a_4_k_cu_e2386f61_104294cuda3std3__419piecewise_constructE
	.align		8
        /*0048*/ 	.dword	_ZN40_INTERNAL_f02e6c2a_4_k_cu_e2386f61_104294cuda3std3__48in_placeE
	.align		8
        /*0050*/ 	.dword	_ZN40_INTERNAL_f02e6c2a_4_k_cu_e2386f61_104294cuda3std6ranges3__45__cpo4swapE
	.align		8
        /*0058*/ 	.dword	_ZN40_INTERNAL_f02e6c2a_4_k_cu_e2386f61_104294cuda3std6ranges3__45__cpo9iter_moveE
	.align		8
        /*0060*/ 	.dword	_ZN40_INTERNAL_f02e6c2a_4_k_cu_e2386f61_104294cute7productE
	.align		8
        /*0068*/ 	.dword	_ZN40_INTERNAL_f02e6c2a_4_k_cu_e2386f61_104294cute1_E
	.align		8
        /*0070*/ 	.dword	$str$25
	.align		8
        /*0078*/ 	.dword	$str$26
	.align		8
        /*0080*/ 	.dword	$str$27
	.align		8
        /*0088*/ 	.dword	$str$28


//--------------------- .text._ZN7cutlass13device_kernelINS_4gemm6kernel13GemmUniversalIN4cute5tupleIJiiiiEEENS1_10collective13CollectiveMmaINS1_35MainloopSm100TmaUmmaWarpSpecializedILi4ELi2ELi4ENS5_IJNS4_1CILi2EEESB_NSA_ILi1EEEEEEEENS5_IJNSA_ILi64EEESF_NSA_ILi32EEEEEEaNS5_IJlSC_lEEEaSI_NS4_8TiledMMAINS4_8MMA_AtomIJNS4_15SM100_MMA_S8_SSIaaiLi64ELi64ELNS4_4UMMA5MajorE0ELSN_0ELNSM_8SaturateE0EEEEEENS4_6LayoutINS5_IJSC_SC_SC_EEENS5_IJNSA_ILi0EEEST_ST_EEEEENS5_IJNS4_10UnderscoreESW_SW_EEEEENS4_23SM90_TMA_LOAD_MULTICASTENS4_14ComposedLayoutINS4_7SwizzleILi1ELi4ELi3EEENS4_18smem_ptr_flag_bitsILi8EEENSR_INS5_IJNSA_ILi8EEESG_EEENS5_IJSG_SC_EEEEEEEvNS4_8identityESZ_S19_vS1A_EENS_8epilogue10collective18CollectiveEpilogueINS1C_23Sm100TmaWarpSpecializedILi1ELi1ELi32ELb0ELb0EEEJSH_NS5_IJNSR_ISF_SC_EES1H_EEEaSI_aSI_NS1C_6fusion15FusionCallbacksIS1G_NS1J_17LinearCombinationIaiaiLNS_15FloatRoundStyleE2EEESH_S1I_JEEENS4_5SM1004TMEM4LOAD26SM100_TMEM_LOAD_16dp32b32xENS4_13SM90_TMA_LOADENS10_INS11_ILi2ELi4ELi3EEES14_NSR_INS5_IJS15_SF_EEENS5_IJSF_SC_EEEEEEENS4_39AutoVectorizingCopyWithAssumedAlignmentILi128EEENS4_14SM90_TMA_STOREES1Y_S20_S20_EEEvvEEEEvNT_6ParamsE --------------------------
	.section	.text._ZN7cutlass13device_kernelINS_4gemm6kernel13GemmUniversalIN4cute5tupleIJiiiiEEENS1_10collective13CollectiveMmaINS1_35MainloopSm100TmaUmmaWarpSpecializedILi4ELi2ELi4ENS5_IJNS4_1CILi2EEESB_NSA_ILi1EEEEEEEENS5_IJNSA_ILi64EEESF_NSA_ILi32EEEEEEaNS5_IJlSC_lEEEaSI_NS4_8TiledMMAINS4_8MMA_AtomIJNS4_15SM100_MMA_S8_SSIaaiLi64ELi64ELNS4_4UMMA5MajorE0ELSN_0ELNSM_8SaturateE0EEEEEENS4_6LayoutINS5_IJSC_SC_SC_EEENS5_IJNSA_ILi0EEEST_ST_EEEEENS5_IJNS4_10UnderscoreESW_SW_EEEEENS4_23SM90_TMA_LOAD_MULTICASTENS4_14ComposedLayoutINS4_7SwizzleILi1ELi4ELi3EEENS4_18smem_ptr_flag_bitsILi8EEENSR_INS5_IJNSA_ILi8EEESG_EEENS5_IJSG_SC_EEEEEEEvNS4_8identityESZ_S19_vS1A_EENS_8epilogue10collective18CollectiveEpilogueINS1C_23Sm100TmaWarpSpecializedILi1ELi1ELi32ELb0ELb0EEEJSH_NS5_IJNSR_ISF_SC_EES1H_EEEaSI_aSI_NS1C_6fusion15FusionCallbacksIS1G_NS1J_17LinearCombinationIaiaiLNS_15FloatRoundStyleE2EEESH_S1I_JEEENS4_5SM1004TMEM4LOAD26SM100_TMEM_LOAD_16dp32b32xENS4_13SM90_TMA_LOADENS10_INS11_ILi2ELi4ELi3EEES14_NSR_INS5_IJS15_SF_EEENS5_IJSF_SC_EEEEEEENS4_39AutoVectorizingCopyWithAssumedAlignmentILi128EEENS4_14SM90_TMA_STOREES1Y_S20_S20_EEEvvEEEEvNT_6ParamsE,"ax",@progbits
	.align	128
.text._ZN7cutlass13device_kernelINS_4gemm6kernel13GemmUniversalIN4cute5tupleIJiiiiEEENS1_10collective13CollectiveMmaINS1_35MainloopSm100TmaUmmaWarpSpecializedILi4ELi2ELi4ENS5_IJNS4_1CILi2EEESB_NSA_ILi1EEEEEEEENS5_IJNSA_ILi64EEESF_NSA_ILi32EEEEEEaNS5_IJlSC_lEEEaSI_NS4_8TiledMMAINS4_8MMA_AtomIJNS4_15SM100_MMA_S8_SSIaaiLi64ELi64ELNS4_4UMMA5MajorE0ELSN_0ELNSM_8SaturateE0EEEEEENS4_6LayoutINS5_IJSC_SC_SC_EEENS5_IJNSA_ILi0EEEST_ST_EEEEENS5_IJNS4_10UnderscoreESW_SW_EEEEENS4_23SM90_TMA_LOAD_MULTICASTENS4_14ComposedLayoutINS4_7SwizzleILi1ELi4ELi3EEENS4_18smem_ptr_flag_bitsILi8EEENSR_INS5_IJNSA_ILi8EEESG_EEENS5_IJSG_SC_EEEEEEEvNS4_8identityESZ_S19_vS1A_EENS_8epilogue10collective18CollectiveEpilogueINS1C_23Sm100TmaWarpSpecializedILi1ELi1ELi32ELb0ELb0EEEJSH_NS5_IJNSR_ISF_SC_EES1H_EEEaSI_aSI_NS1C_6fusion15FusionCallbacksIS1G_NS1J_17LinearCombinationIaiaiLNS_15FloatRoundStyleE2EEESH_S1I_JEEENS4_5SM1004TMEM4LOAD26SM100_TMEM_LOAD_16dp32b32xENS4_13SM90_TMA_LOADENS10_INS11_ILi2ELi4ELi3EEES14_NSR_INS5_IJS15_SF_EEENS5_IJSF_SC_EEEEEEENS4_39AutoVectorizingCopyWithAssumedAlignmentILi128EEENS4_14SM90_TMA_STOREES1Y_S20_S20_EEEvvEEEEvNT_6ParamsE:
        .type           _ZN7cutlass13device_kernelINS_4gemm6kernel13GemmUniversalIN4cute5tupleIJiiiiEEENS1_10collective13CollectiveMmaINS1_35MainloopSm100TmaUmmaWarpSpecializedILi4ELi2ELi4ENS5_IJNS4_1CILi2EEESB_NSA_ILi1EEEEEEEENS5_IJNSA_ILi64EEESF_NSA_ILi32EEEEEEaNS5_IJlSC_lEEEaSI_NS4_8TiledMMAINS4_8MMA_AtomIJNS4_15SM100_MMA_S8_SSIaaiLi64ELi64ELNS4_4UMMA5MajorE0ELSN_0ELNSM_8SaturateE0EEEEEENS4_6LayoutINS5_IJSC_SC_SC_EEENS5_IJNSA_ILi0EEEST_ST_EEEEENS5_IJNS4_10UnderscoreESW_SW_EEEEENS4_23SM90_TMA_LOAD_MULTICASTENS4_14ComposedLayoutINS4_7SwizzleILi1ELi4ELi3EEENS4_18smem_ptr_flag_bitsILi8EEENSR_INS5_IJNSA_ILi8EEESG_EEENS5_IJSG_SC_EEEEEEEvNS4_8identityESZ_S19_vS1A_EENS_8epilogue10collective18CollectiveEpilogueINS1C_23Sm100TmaWarpSpecializedILi1ELi1ELi32ELb0ELb0EEEJSH_NS5_IJNSR_ISF_SC_EES1H_EEEaSI_aSI_NS1C_6fusion15FusionCallbacksIS1G_NS1J_17LinearCombinationIaiaiLNS_15FloatRoundStyleE2EEESH_S1I_JEEENS4_5SM1004TMEM4LOAD26SM100_TMEM_LOAD_16dp32b32xENS4_13SM90_TMA_LOADENS10_INS11_ILi2ELi4ELi3EEES14_NSR_INS5_IJS15_SF_EEENS5_IJSF_SC_EEEEEEENS4_39AutoVectorizingCopyWithAssumedAlignmentILi128EEENS4_14SM90_TMA_STOREES1Y_S20_S20_EEEvvEEEEvNT_6ParamsE,@function
        .size           _ZN7cutlass13device_kernelINS_4gemm6kernel13GemmUniversalIN4cute5tupleIJiiiiEEENS1_10collective13CollectiveMmaINS1_35MainloopSm100TmaUmmaWarpSpecializedILi4ELi2ELi4ENS5_IJNS4_1CILi2EEESB_NSA_ILi1EEEEEEEENS5_IJNSA_ILi64EEESF_NSA_ILi32EEEEEEaNS5_IJlSC_lEEEaSI_NS4_8TiledMMAINS4_8MMA_AtomIJNS4_15SM100_MMA_S8_SSIaaiLi64ELi64ELNS4_4UMMA5MajorE0ELSN_0ELNSM_8SaturateE0EEEEEENS4_6LayoutINS5_IJSC_SC_SC_EEENS5_IJNSA_ILi0EEEST_ST_EEEEENS5_IJNS4_10UnderscoreESW_SW_EEEEENS4_23SM90_TMA_LOAD_MULTICASTENS4_14ComposedLayoutINS4_7SwizzleILi1ELi4ELi3EEENS4_18smem_ptr_flag_bitsILi8EEENSR_INS5_IJNSA_ILi8EEESG_EEENS5_IJSG_SC_EEEEEEEvNS4_8identityESZ_S19_vS1A_EENS_8epilogue10collective18CollectiveEpilogueINS1C_23Sm100TmaWarpSpecializedILi1ELi1ELi32ELb0ELb0EEEJSH_NS5_IJNSR_ISF_SC_EES1H_EEEaSI_aSI_NS1C_6fusion15FusionCallbacksIS1G_NS1J_17LinearCombinationIaiaiLNS_15FloatRoundStyleE2EEESH_S1I_JEEENS4_5SM1004TMEM4LOAD26SM100_TMEM_LOAD_16dp32b32xENS4_13SM90_TMA_LOADENS10_INS11_ILi2ELi4ELi3EEES14_NSR_INS5_IJS15_SF_EEENS5_IJSF_SC_EEEEEEENS4_39AutoVectorizingCopyWithAssumedAlignmentILi128EEENS4_14SM90_TMA_STOREES1Y_S20_S20_EEEvvEEEEvNT_6ParamsE,(.L_x_135 - _ZN7cutlass13device_kernelINS_4gemm6kernel13GemmUniversalIN4cute5tupleIJiiiiEEENS1_10collective13CollectiveMmaINS1_35MainloopSm100TmaUmmaWarpSpecializedILi4ELi2ELi4ENS5_IJNS4_1CILi2EEESB_NSA_ILi1EEEEEEEENS5_IJNSA_ILi64EEESF_NSA_ILi32EEEEEEaNS5_IJlSC_lEEEaSI_NS4_8TiledMMAINS4_8MMA_AtomIJNS4_15SM100_MMA_S8_SSIaaiLi64ELi64ELNS4_4UMMA5MajorE0ELSN_0ELNSM_8SaturateE0EEEEEENS4_6LayoutINS5_IJSC_SC_SC_EEENS5_IJNSA_ILi0EEEST_ST_EEEEENS5_IJNS4_10UnderscoreESW_SW_EEEEENS4_23SM90_TMA_LOAD_MULTICASTENS4_14ComposedLayoutINS4_7SwizzleILi1ELi4ELi3EEENS4_18smem_ptr_flag_bitsILi8EEENSR_INS5_IJNSA_ILi8EEESG_EEENS5_IJSG_SC_EEEEEEEvNS4_8identityESZ_S19_vS1A_EENS_8epilogue10collective18CollectiveEpilogueINS1C_23Sm100TmaWarpSpecializedILi1ELi1ELi32ELb0ELb0EEEJSH_NS5_IJNSR_ISF_SC_EES1H_EEEaSI_aSI_NS1C_6fusion15FusionCallbacksIS1G_NS1J_17LinearCombinationIaiaiLNS_15FloatRoundStyleE2EEESH_S1I_JEEENS4_5SM1004TMEM4LOAD26SM100_TMEM_LOAD_16dp32b32xENS4_13SM90_TMA_LOADENS10_INS11_ILi2ELi4ELi3EEES14_NSR_INS5_IJS15_SF_EEENS5_IJSF_SC_EEEEEEENS4_39AutoVectorizingCopyWithAssumedAlignmentILi128EEENS4_14SM90_TMA_STOREES1Y_S20_S20_EEEvvEEEEvNT_6ParamsE)
        .other          _ZN7cutlass13device_kernelINS_4gemm6kernel13GemmUniversalIN4cute5tupleIJiiiiEEENS1_10collective13CollectiveMmaINS1_35MainloopSm100TmaUmmaWarpSpecializedILi4ELi2ELi4ENS5_IJNS4_1CILi2EEESB_NSA_ILi1EEEEEEEENS5_IJNSA_ILi64EEESF_NSA_ILi32EEEEEEaNS5_IJlSC_lEEEaSI_NS4_8TiledMMAINS4_8MMA_AtomIJNS4_15SM100_MMA_S8_SSIaaiLi64ELi64ELNS4_4UMMA5MajorE0ELSN_0ELNSM_8SaturateE0EEEEEENS4_6LayoutINS5_IJSC_SC_SC_EEENS5_IJNSA_ILi0EEEST_ST_EEEEENS5_IJNS4_10UnderscoreESW_SW_EEEEENS4_23SM90_TMA_LOAD_MULTICASTENS4_14ComposedLayoutINS4_7SwizzleILi1ELi4ELi3EEENS4_18smem_ptr_flag_bitsILi8EEENSR_INS5_IJNSA_ILi8EEESG_EEENS5_IJSG_SC_EEEEEEEvNS4_8identityESZ_S19_vS1A_EENS_8epilogue10collective18CollectiveEpilogueINS1C_23Sm100TmaWarpSpecializedILi1ELi1ELi32ELb0ELb0EEEJSH_NS5_IJNSR_ISF_SC_EES1H_EEEaSI_aSI_NS1C_6fusion15FusionCallbacksIS1G_NS1J_17LinearCombinationIaiaiLNS_15FloatRoundStyleE2EEESH_S1I_JEEENS4_5SM1004TMEM4LOAD26SM100_TMEM_LOAD_16dp32b32xENS4_13SM90_TMA_LOADENS10_INS11_ILi2ELi4ELi3EEES14_NSR_INS5_IJS15_SF_EEENS5_IJSF_SC_EEEEEEENS4_39AutoVectorizingCopyWithAssumedAlignmentILi128EEENS4_14SM90_TMA_STOREES1Y_S20_S20_EEEvvEEEEvNT_6ParamsE,@"STO_CUDA_ENTRY STV_DEFAULT"
_ZN7cutlass13device_kernelINS_4gemm6kernel13GemmUniversalIN4cute5tupleIJiiiiEEENS1_10collective13CollectiveMmaINS1_35MainloopSm100TmaUmmaWarpSpecializedILi4ELi2ELi4ENS5_IJNS4_1CILi2EEESB_NSA_ILi1EEEEEEEENS5_IJNSA_ILi64EEESF_NSA_ILi32EEEEEEaNS5_IJlSC_lEEEaSI_NS4_8TiledMMAINS4_8MMA_AtomIJNS4_15SM100_MMA_S8_SSIaaiLi64ELi64ELNS4_4UMMA5MajorE0ELSN_0ELNSM_8SaturateE0EEEEEENS4_6LayoutINS5_IJSC_SC_SC_EEENS5_IJNSA_ILi0EEEST_ST_EEEEENS5_IJNS4_10UnderscoreESW_SW_EEEEENS4_23SM90_TMA_LOAD_MULTICASTENS4_14ComposedLayoutINS4_7SwizzleILi1ELi4ELi3EEENS4_18smem_ptr_flag_bitsILi8EEENSR_INS5_IJNSA_ILi8EEESG_EEENS5_IJSG_SC_EEEEEEEvNS4_8identityESZ_S19_vS1A_EENS_8epilogue10collective18CollectiveEpilogueINS1C_23Sm100TmaWarpSpecializedILi1ELi1ELi32ELb0ELb0EEEJSH_NS5_IJNSR_ISF_SC_EES1H_EEEaSI_aSI_NS1C_6fusion15FusionCallbacksIS1G_NS1J_17LinearCombinationIaiaiLNS_15FloatRoundStyleE2EEESH_S1I_JEEENS4_5SM1004TMEM4LOAD26SM100_TMEM_LOAD_16dp32b32xENS4_13SM90_TMA_LOADENS10_INS11_ILi2ELi4ELi3EEES14_NSR_INS5_IJS15_SF_EEENS5_IJSF_SC_EEEEEEENS4_39AutoVectorizingCopyWithAssumedAlignmentILi128EEENS4_14SM90_TMA_STOREES1Y_S20_S20_EEEvvEEEEvNT_6ParamsE:
[----:B------:R-:W1:Y:S01]  /*0000*/  LDC R1, c[0x0][0x37c] ;  /* 0x0000df00ff017b82 */ /* 0x000e620000000800 */
[----:B------:R-:W2:Y:S01]  /*0010*/  S2R R69, SR_TID.X ;  /* 0x0000000000457919 */ /* 0x000ea20000002100 */
[----:B------:R-:W3:Y:S01]  /*0020*/  LDCU.64 UR8, c[0x0][0x890] ;  /* 0x00011200ff0877ac */ /* 0x000ee20008000a00 */
[----:B------:R-:W-:Y:S02]  /*0030*/  PRMT R80, RZ, 0x7610, R80 ;  /* 0x00007610ff507816 */ /* 0x000fe40000000050 */
[----:B------:R-:W-:Y:S01]  /*0040*/  ELECT P3, URZ, PT ;  /* 0x0000000000ff782f */ /* 0x000fe20003860000 */
[----:B---3--:R-:W-:-:S04]  /*0050*/  UISETP.NE.U32.AND UP0, UPT, UR8, URZ, UPT ;  /* 0x000000ff0800728c */ /* 0x008fc8000bf05070 */
[----:B------:R-:W-:Y:S01]  /*0060*/  UISETP.NE.AND.EX UP0, UPT, UR9, URZ, UPT, UP0 ;  /* 0x000000ff0900728c */ /* 0x000fe2000bf05300 */
[----:B--2---:R-:W-:-:S05]  /*0070*/  SHF.R.U32.HI R81, RZ, 0x5, R69 ;  /* 0x00000005ff517819 */ /* 0x004fca0000011645 */
[----:B------:R-:W2:Y:S02]  /*0080*/  SHFL.IDX PT, R0, R81, RZ, 0x1f ;  /* 0x00001fff51007589 */ /* 0x000ea400000e0000 */
[----:B--2---:R-:W-:Y:S01]  /*0090*/  R2UR UR22, R0 ;  /* 0x00000000001672ca */ /* 0x004fe200000e0000 */
[----:B-1----:R-:W-:-:S14]  /*00a0*/  BRA.U UP0, `(.L_x_0) ;  /* 0x0000000100307547 */ /* 0x002fdc000b800000 */
[----:B------:R-:W1:Y:S02]  /*00b0*/  LDCU.64 UR4, c[0x0][0x888] ;  /* 0x00011100ff0477ac */ /* 0x000e640008000a00 */
[----:B-1----:R-:W-:-:S04]  /*00c0*/  UISETP.NE.U32.AND UP0, UPT, UR4, URZ, UPT ;  /* 0x000000ff0400728c */ /* 0x002fc8000bf05070 */
[----:B------:R-:W-:-:S09]  /*00d0*/  UISETP.NE.AND.EX UP0, UPT, UR5, URZ, UPT, UP0 ;  /* 0x000000ff0500728c */ /* 0x000fd2000bf05300 */
[----:B------:R-:W-:Y:S05]  /*00e0*/  BRA.U !UP0, `(.L_x_1) ;  /* 0x0000000108147547 */ /* 0x000fea000b800000 */
[----:B------:R-:W1:Y:S01]  /*00f0*/  LDC.64 R2, c[0x0][0x888] ;  /* 0x00022200ff027b82 */ /* 0x000e620000000a00 */
[----:B------:R-:W1:Y:S02]  /*0100*/  LDCU.64 UR4, c[0x0][0x358] ;  /* 0x00006b00ff0477ac */ /* 0x000e640008000a00 */
[----:B-1----:R1:W5:Y:S01]  /*0110*/  LDG.E R39, desc[UR4][R2.64] ;  /* 0x0000000402277981 */ /* 0x002362000c1e1900 */
[----:B------:R-:W-:Y:S01]  /*0120*/  HFMA2 R80, -RZ, RZ, 0, 5.9604644775390625e-08 ;  /* 0x00000001ff507431 */ /* 0x000fe200000001ff */
[----:B------:R-:W-:Y:S05]  /*0130*/  BRA `(.L_x_0) ;  /* 0x00000000000c7947 */ /* 0x000fea0003800000 */
.L_x_1:
[----:B------:R-:W1:Y:S01]  /*0140*/  LDCU UR4, c[0x0][0x880] ;  /* 0x00011000ff0477ac */ /* 0x000e620008000800 */
[----:B------:R-:W-:Y:S01]  /*0150*/  HFMA2 R80, -RZ, RZ, 0, 5.9604644775390625e-08 ;  /* 0x00000001ff507431 */ /* 0x000fe200000001ff */
[----:B-1----:R-:W-:-:S07]  /*0160*/  MOV R39, UR4 ;  /* 0x0000000400277c02 */ /* 0x002fce0008000f00 */
.L_x_0:
[----:B------:R-:W2:Y:S02]  /*0170*/  LDCU.64 UR4, c[0x0][0x8b0] ;  /* 0x00011600ff0477ac */ /* 0x000ea40008000a00 */
[----:B--2---:R-:W-:-:S04]  /*0180*/  UISETP.NE.U32.AND UP0, UPT, UR4, URZ, UPT ;  /* 0x000000ff0400728c */ /* 0x004fc8000bf05070 */
[----:B------:R-:W-:-:S09]  /*0190*/  UISETP.NE.AND.EX UP0, UPT, UR5, URZ, UPT, UP0 ;  /* 0x000000ff0500728c */ /* 0x000fd2000bf05300 */
[----:B------:R-:W-:Y:S05]  /*01a0*/  BRA.U UP0, `(.L_x_2) ;  /* 0x0000000100287547 */ /* 0x000fea000b800000 */
[----:B------:R-:W2:Y:S02]  /*01b0*/  LDCU.64 UR4, c[0x0][0x8a8] ;  /* 0x00011500ff0477ac */ /* 0x000ea40008000a00 */
[----:B--2---:R-:W-:-:S04]  /*01c0*/  UISETP.NE.U32.AND UP0, UPT, UR4, URZ, UPT ;  /* 0x000000ff0400728c */ /* 0x004fc8000bf05070 */
[----:B------:R-:W-:-:S09]  /*01d0*/  UISETP.NE.AND.EX UP0, UPT, UR5, URZ, UPT, UP0 ;  /* 0x000000ff0500728c */ /* 0x000fd2000bf05300 */
[----:B------:R-:W-:Y:S05]  /*01e0*/  BRA.U !UP0, `(.L_x_3) ;  /* 0x0000000108107547 */ /* 0x000fea000b800000 */
[----:B-1----:R-:W1:Y:S01]  /*01f0*/  LDC.64 R2, c[0x0][0x8a8] ;  /* 0x00022a00ff027b82 */ /* 0x002e620000000a00 */
[----:B------:R-:W1:Y:S02]  /*0200*/  LDCU.64 UR4, c[0x0][0x358] ;  /* 0x00006b00ff0477ac */ /* 0x000e640008000a00 */
[----:B-1----:R2:W5:Y:S01]  /*0210*/  LDG.E R38, desc[UR4][R2.64] ;  /* 0x0000000402267981 */ /* 0x002562000c1e1900 */
[----:B------:R-:W-:Y:S05]  /*0220*/  BRA `(.L_x_2) ;  /* 0x0000000000087947 */ /* 0x000fea0003800000 */
.L_x_3:
[----:B------:R-:W2:Y:S02]  /*0230*/  LDCU UR4, c[0x0][0x8a0] ;  /* 0x00011400ff0477ac */ /* 0x000ea40008000800 */
[----:B--2---:R-:W-:Y:S02]  /*0240*/  MOV R38, UR4 ;  /* 0x0000000400267c02 */ /* 0x004fe40008000f00 */
.L_x_2:
[----:B------:R-:W-:Y:S01]  /*0250*/  IMAD.U32 R0, RZ, RZ, UR22 ;  /* 0x00000016ff007e24 */ /* 0x000fe2000f8e00ff */
[----:B------:R-:W-:Y:S04]  /*0260*/  BSSY.RECONVERGENT B0, `(.L_x_4) ;  /* 0x000000c000007945 */ /* 0x000fe80003800200 */
[C---:B------:R-:W-:Y:S02]  /*0270*/  ISETP.NE.OR P1, PT, R0.reuse, 0x1, !P3 ;  /* 0x000000010000780c */ /* 0x040fe40005f25670 */
[----:B------:R-:W-:-:S11]  /*0280*/  ISETP.NE.OR P0, PT, R0, 0x3, !P3 ;  /* 0x000000030000780c */ /* 0x000fd60005f05670 */
[----:B------:R-:W-:Y:S05]  /*0290*/  @P1 BRA `(.L_x_5) ;  /* 0x0000000000201947 */ /* 0x000fea0003800000 */
[----:B------:R-:W3:Y:S02]  /*02a0*/  LDCU.64 UR4, c[0x0][0x348] ;  /* 0x00006900ff0477ac */ /* 0x000ee40008000a00 */
[----:B---3--:R-:W-:Y:S02]  /*02b0*/  UIADD3 UR6, UP1, UPT, UR4, 0x80, URZ ;  /* 0x0000008004067890 */ /* 0x008fe4000ff3e0ff */
[----:B------:R-:W-:Y:S02]  /*02c0*/  UIADD3 UR4, UP0, UPT, UR4, 0x180, URZ ;  /* 0x0000018004047890 */ /* 0x000fe4000ff1e0ff */
[----:B------:R-:W-:Y:S02]  /*02d0*/  UIADD3.X UR7, UPT, UPT, URZ, UR5, URZ, UP1, !UPT ;  /* 0x00000005ff077290 */ /* 0x000fe40008ffe4ff */
[----:B------:R-:W-:-:S07]  /*02e0*/  UIADD3.X UR5, UPT, UPT, URZ, UR5, URZ, UP0, !UPT ;  /* 0x00000005ff057290 */ /* 0x000fce00087fe4ff */
[----:B------:R3:W-:Y:S02]  /*02f0*/  UTMACCTL.PF [UR6] ;  /* 0x00000000060079b9 */ /* 0x0007e40008040000 */
[----:B------:R3:W-:Y:S02]  /*0300*/  UTMACCTL.PF [UR4] ;  /* 0x00000000040079b9 */ /* 0x0007e40008040000 */
[----:B---3--:R-:W-:Y:S01]  /*0310*/  NOP ;  /* 0x0000000000007918 */ /* 0x008fe20000000000 */
.L_x_5:
[----:B------:R-:W-:Y:S05]  /*0320*/  BSYNC.RECONVERGENT B0 ;  /* 0x0000000000007941 */ /* 0x000fea0003800200 */
.L_x_4:
[----:B------:R-:W-:Y:S04]  /*0330*/  BSSY.RECONVERGENT B0, `(.L_x_6) ;  /* 0x000000a000007945 */ /* 0x000fe80003800200 */
        /* <DEDUP_REMOVED lines=9> */
.L_x_7:
[----:B------:R-:W-:Y:S05]  /*03d0*/  BSYNC.RECONVERGENT B0 ;  /* 0x0000000000007941 */ /* 0x000fea0003800200 */
.L_x_6:
[----:B------:R-:W3:Y:S01]  /*03e0*/  LDCU.64 UR4, c[0x0][0x888] ;  /* 0x00011100ff0477ac */ /* 0x000ee20008000a00 */
[----:B------:R-:W-:Y:S02]  /*03f0*/  UISETP.EQ.U32.AND UP1, UPT, UR8, URZ, UPT ;  /* 0x000000ff0800728c */ /* 0x000fe4000bf22070 */
[----:B------:R-:W-:Y:S02]  /*0400*/  UPLOP3.LUT UP3, UPT, UPT, UPT, UPT, 0x80, 0x8 ;  /* 0x000000000008789c */ /* 0x000fe40003f6f070 */
[----:B---3--:R-:W-:-:S04]  /*0410*/  UISETP.NE.U32.AND UP0, UPT, UR4, URZ, UPT ;  /* 0x000000ff0400728c */ /* 0x008fc8000bf05070 */
[----:B------:R-:W-:-:S04]  /*0420*/  UISETP.NE.AND.EX UP0, UPT, UR5, URZ, UPT, UP0 ;  /* 0x000000ff0500728c */ /* 0x000fc8000bf05300 */
[----:B------:R-:W-:-:S04]  /*0430*/  UISETP.EQ.OR.EX UP2, UPT, UR9, URZ, !UP0, UP1 ;  /* 0x000000ff0900728c */ /* 0x000fc8000c742710 */
[----:B------:R-:W-:-:S05]  /*0440*/  UP2UR UR61, UPR, URZ, 0x4 ;  /* 0x00000004ff3d7883 */ /* 0x000fca0008000000 */
[----:B------:R-:W-:Y:S07]  /*0450*/  BRA.U !UP2, `(.L_x_8) ;  /* 0x000000010a207547 */ /* 0x000fee000b800000 */
[----:B-----5:R-:W-:Y:S01]  /*0460*/  R2UR UR5, R39 ;  /* 0x00000000270572ca */ /* 0x020fe200000e0000 */
[----:B------:R-:W-:Y:S02]  /*0470*/  UISETP.NE.U32.AND UP1, UPT, UR8, URZ, UPT ;  /* 0x000000ff0800728c */ /* 0x000fe4000bf25070 */
[----:B------:R-:W-:Y:S02]  /*0480*/  USEL UR4, URZ, 0xffffffff, UP0 ;  /* 0xffffffffff047887 */ /* 0x000fe40008000000 */
[----:B------:R-:W-:-:S08]  /*0490*/  UISETP.NE.AND.EX UP1, UPT, UR9, URZ, UPT, UP1 ;  /* 0x000000ff0900728c */ /* 0x000fd0000bf25310 */
[----:B------:R-:W-:-:S04]  /*04a0*/  UISETP.NE.AND UP0, UPT, UR5, URZ, UPT ;  /* 0x000000ff0500728c */ /* 0x000fc8000bf05270 */
[----:B------:R-:W-:-:S04]  /*04b0*/  @!UP1 USEL UR4, URZ, 0xffffffff, UP0 ;  /* 0xffffffffff049887 */ /* 0x000fc80008000000 */
[----:B------:R-:W-:-:S04]  /*04c0*/  ULOP3.LUT UR4, UR4, 0x1, URZ, 0xc0, !UPT ;  /* 0x0000000104047892 */ /* 0x000fc8000f8ec0ff */
[----:B------:R-:W-:-:S11]  /*04d0*/  UISETP.NE.U32.AND UP3, UPT, UR4, 0x1, UPT ;  /* 0x000000010400788c */ /* 0x000fd6000bf65070 */
.L_x_8:
[----:B-12---:R-:W1:Y:S01]  /*04e0*/  SHFL.IDX PT, R2, R81, RZ, 0x1f ;  /* 0x00001fff51027589 */ /* 0x006e6200000e0000 */
[----:B------:R-:W-:-:S04]  /*04f0*/  UISETP.NE.AND UP0, UPT, UR22, 0x2, UPT ;  /* 0x000000021600788c */ /* 0x000fc8000bf05270 */
[----:B------:R-:W-:Y:S01]  /*0500*/  USEL UR34, URZ, 0x1, UP0 ;  /* 0x00000001ff227887 */ /* 0x000fe20008000000 */
[----:B-1----:R-:W-:-:S13]  /*0510*/  ISETP.NE.AND P0, PT, R2, RZ, PT ;  /* 0x000000ff0200720c */ /* 0x002fda0003f05270 */
[----:B------:R-:W-:Y:S05]  /*0520*/  @P0 BRA `(.L_x_9) ;  /* 0x0000000000580947 */ /* 0x000fea0003800000 */
[----:B------:R-:W1:Y:S01]  /*0530*/  S2UR UR4, SR_CgaCtaId ;  /* 0x00000000000479c3 */ /* 0x000e620000008800 */
[----:B------:R-:W-:Y:S01]  /*0540*/  UMOV UR5, 0x400 ;  /* 0x0000040000057882 */ /* 0x000fe20000000000 */
[----:B------:R-:W-:Y:S01]  /*0550*/  UMOV UR8, 0x1 ;  /* 0x0000000100087882 */ /* 0x000fe20000000000 */
[----:B------:R-:W-:Y:S01]  /*0560*/  UMOV UR6, 0x3 ;  /* 0x0000000300067882 */ /* 0x000fe20000000000 */
[----:B------:R-:W-:-:S04]  /*0570*/  UIADD3 UR8, UPT, UPT, -UR8, 0x100000, URZ ;  /* 0x0010000008087890 */ /* 0x000fc8000fffe1ff */
[----:B------:R-:W-:Y:S02]  /*0580*/  USHF.L.U32 UR9, UR8, 0xb, URZ ;  /* 0x0000000b08097899 */ /* 0x000fe400080006ff */
[----:B------:R-:W-:Y:S02]  /*0590*/  USHF.L.U32 UR8, UR8, 0x1, URZ ;  /* 0x0000000108087899 */ /* 0x000fe400080006ff */
[----:B------:R-:W-:-:S04]  /*05a0*/  UIADD3 UR6, UPT, UPT, -UR6, 0x100000, URZ ;  /* 0x0010000006067890 */ /* 0x000fc8000fffe1ff */
[----:B------:R-:W-:Y:S02]  /*05b0*/  USHF.L.U32 UR7, UR6, 0xb, URZ ;  /* 0x0000000b06077899 */ /* 0x000fe400080006ff */
[----:B------:R-:W-:Y:S01]  /*05c0*/  USHF.L.U32 UR6, UR6, 0x1, URZ ;  /* 0x0000000106067899 */ /* 0x000fe200080006ff */
[----:B------:R-:W-:Y:S01]  /*05d0*/  ELECT P0, URZ, PT ;  /* 0x0000000000ff782f */ /* 0x000fe20003800000 */
[----:B-1----:R-:W-:Y:S01]  /*05e0*/  ULEA UR4, UR4, UR5, 0x18 ;  /* 0x0000000504047291 */ /* 0x002fe2000f8ec0ff */
[----:B------:R-:W1:Y:S11]  /*05f0*/  FENCE.VIEW.ASYNC.S ;  /* 0x00000000000073c6 */ /* 0x000e760000000000 */
[----:B-1----:R1:W2:Y:S01]  /*0600*/  SYNCS.EXCH.64 URZ, [UR4], UR8 ;  /* 0x0000000804ff75b2 */ /* 0x0022a20008000100 */
[----:B------:R1:W3:Y:S01]  /*0610*/  SYNCS.EXCH.64 URZ, [UR4+0x20], UR6 ;  /* 0x0000200604ff75b2 */ /* 0x0002e20008000100 */
[----:B------:R1:W4:Y:S01]  /*0620*/  SYNCS.EXCH.64 URZ, [UR4+0x8], UR8 ;  /* 0x0000080804ff75b2 */ /* 0x0003220008000100 */
[----:B------:R1:W1:Y:S01]  /*0630*/  SYNCS.EXCH.64 URZ, [UR4+0x28], UR6 ;  /* 0x0000280604ff75b2 */ /* 0x0002620008000100 */
[----:B------:R1:W1:Y:S01]  /*0640*/  SYNCS.EXCH.64 URZ, [UR4+0x10], UR8 ;  /* 0x0000100804ff75b2 */ /* 0x0002620008000100 */
[----:B------:R1:W1:Y:S01]  /*0650*/  SYNCS.EXCH.64 URZ, [UR4+0x30], UR6 ;  /* 0x0000300604ff75b2 */ /* 0x0002620008000100 */
[----:B------:R1:W1:Y:S01]  /*0660*/  SYNCS.EXCH.64 URZ, [UR4+0x18], UR8 ;  /* 0x0000180804ff75b2 */ /* 0x0002620008000100 */
[----:B------:R1:W1:Y:S01]  /*0670*/  SYNCS.EXCH.64 URZ, [UR4+0x38], UR6 ;  /* 0x0000380604ff75b2 */ /* 0x0002620008000100 */
[----:B------:R-:W-:Y:S01]  /*0680*/  NOP ;  /* 0x0000000000007918 */ /* 0x000fe20000000000 */
.L_x_9:
[----:B------:R-:W2:Y:S01]  /*0690*/  SHFL.IDX PT, R2, R81, RZ, 0x1f ;  /* 0x00001fff51027589 */ /* 0x000ea200000e0000 */
[----:B------:R-:W-:Y:S01]  /*06a0*/  NOP ;  /* 0x0000000000007918 */ /* 0x000fe20000000000 */
[----:B--2---:R-:W-:-:S13]  /*06b0*/  ISETP.NE.AND P0, PT, R2, 0x1, PT ;  /* 0x000000010200780c */ /* 0x004fda0003f05270 */
[----:B------:R-:W-:Y:S05]  /*06c0*/  @P0 BRA `(.L_x_10) ;  /* 0x0000000000400947 */ /* 0x000fea0003800000 */
[----:B-1----:R-:W1:Y:S01]  /*06d0*/  S2UR UR4, SR_CgaCtaId ;  /* 0x00000000000479c3 */ /* 0x002e620000008800 */
        /* <DEDUP_REMOVED lines=12> */
[----:B-1----:R2:W1:Y:S01]  /*07a0*/  SYNCS.EXCH.64 URZ, [UR4+0x40], UR8 ;  /* 0x0000400804ff75b2 */ /* 0x0024620008000100 */
[----:B------:R2:W1:Y:S02]  /*07b0*/  SYNCS.EXCH.64 URZ, [UR4+0x48], UR6 ;  /* 0x0000480604ff75b2 */ /* 0x0004640008000100 */
[----:B--2---:R-:W-:Y:S01]  /*07c0*/  NOP ;  /* 0x0000000000007918 */ /* 0x004fe20000000000 */
.L_x_10:
[----:B------:R-:W2:Y:S01]  /*07d0*/  SHFL.IDX PT, R2, R81, RZ, 0x1f ;  /* 0x00001fff51027589 */ /* 0x000ea200000e0000 */
[----:B------:R-:W-:Y:S01]  /*07e0*/  NOP ;  /* 0x0000000000007918 */ /* 0x000fe20000000000 */
[----:B--2---:R-:W-:-:S13]  /*07f0*/  ISETP.NE.AND P0, PT, R2, 0x3, PT ;  /* 0x000000030200780c */ /* 0x004fda0003f05270 */
[----:B------:R-:W-:Y:S05]  /*0800*/  @P0 BRA `(.L_x_11) ;  /* 0x0000000000300947 */ /* 0x000fea0003800000 */
[----:B-1----:R-:W1:Y:S01]  /*0810*/  S2UR UR6, SR_CgaCtaId ;  /* 0x00000000000679c3 */ /* 0x002e620000008800 */
[----:B------:R-:W-:Y:S01]  /*0820*/  UMOV UR4, 0x400 ;  /* 0x0000040000047882 */ /* 0x000fe20000000000 */
[----:B------:R-:W-:Y:S01]  /*0830*/  UMOV UR5, 0x20 ;  /* 0x0000002000057882 */ /* 0x000fe20000000000 */
[----:B------:R-:W-:Y:S01]  /*0840*/  ELECT P0, URZ, PT ;  /* 0x0000000000ff782f */ /* 0x000fe20003800000 */
[----:B-1----:R-:W-:Y:S02]  /*0850*/  ULEA UR6, UR6, UR4, 0x18 ;  /* 0x0000000406067291 */ /* 0x002fe4000f8ec0ff */
[----:B------:R-:W-:-:S04]  /*0860*/  UIADD3 UR4, UPT, UPT, -UR5, 0x100000, URZ ;  /* 0x0010000005047890 */ /* 0x000fc8000fffe1ff */
[----:B------:R-:W-:Y:S02]  /*0870*/  USHF.L.U32 UR5, UR4, 0xb, URZ ;  /* 0x0000000b04057899 */ /* 0x000fe400080006ff */
[----:B------:R-:W-:Y:S01]  /*0880*/  USHF.L.U32 UR4, UR4, 0x1, URZ ;  /* 0x0000000104047899 */ /* 0x000fe200080006ff */
[----:B------:R-:W1:Y:S11]  /*0890*/  FENCE.VIEW.ASYNC.S ;  /* 0x00000000000073c6 */ /* 0x000e760000000000 */
[----:B-1----:R2:W1:Y:S01]  /*08a0*/  SYNCS.EXCH.64 URZ, [UR6+0x50], UR4 ;  /* 0x0000500406ff75b2 */ /* 0x0024620008000100 */
[----:B------:R2:W1:Y:S02]  /*08b0*/  SYNCS.EXCH.64 URZ, [UR6+0x58], UR4 ;  /* 0x0000580406ff75b2 */ /* 0x0004640008000100 */
[----:B--2---:R-:W-:Y:S01]  /*08c0*/  NOP ;  /* 0x0000000000007918 */ /* 0x004fe20000000000 */
.L_x_11:
[----:B------:R-:W2:Y:S01]  /*08d0*/  SHFL.IDX PT, R2, R81, RZ, 0x1f ;  /* 0x00001fff51027589 */ /* 0x000ea200000e0000 */
[----:B------:R-:W-:Y:S01]  /*08e0*/  NOP ;  /* 0x0000000000007918 */ /* 0x000fe20000000000 */
[----:B--2---:R-:W-:-:S13]  /*08f0*/  ISETP.NE.AND P0, PT, R2, 0x4, PT ;  /* 0x000000040200780c */ /* 0x004fda0003f05270 */
[----:B------:R-:W-:Y:S05]  /*0900*/  @P0 BRA `(.L_x_12) ;  /* 0x00000000004c0947 */ /* 0x000fea0003800000 */
[----:B-1----:R-:W1:Y:S01]  /*0910*/  S2UR UR6, SR_CgaCtaId ;  /* 0x00000000000679c3 */ /* 0x002e620000008800 */
[----:B------:R-:W-:Y:S01]  /*0920*/  UMOV UR4, 0x3a0 ;  /* 0x000003a000047882 */ /* 0x000fe20000000000 */
[----:B------:R-:W-:Y:S01]  /*0930*/  UMOV UR5, 0x400 ;  /* 0x0000040000057882 */ /* 0x000fe20000000000 */
[----:B------:R-:W-:Y:S01]  /*0940*/  USEL UR4, UR4, 0x320, UP3 ;  /* 0x0000032004047887 */ /* 0x000fe20009800000 */
[----:B------:R-:W-:Y:S01]  /*0950*/  UMOV UR8, 0x1 ;  /* 0x0000000100087882 */ /* 0x000fe20000000000 */
[----:B------:R-:W-:Y:S01]  /*0960*/  ELECT P0, URZ, PT ;  /* 0x0000000000ff782f */ /* 0x000fe20003800000 */
[----:B------:R-:W-:-:S04]  /*0970*/  UIADD3 UR8, UPT, UPT, -UR8, 0x100000, URZ ;  /* 0x0010000008087890 */ /* 0x000fc8000fffe1ff */
[----:B------:R-:W-:Y:S02]  /*0980*/  USHF.L.U32 UR9, UR8, 0xb, URZ ;  /* 0x0000000b08097899 */ /* 0x000fe400080006ff */
[----:B------:R-:W-:Y:S02]  /*0990*/  USHF.L.U32 UR8, UR8, 0x1, URZ ;  /* 0x0000000108087899 */ /* 0x000fe400080006ff */
[----:B-1----:R-:W-:Y:S02]  /*09a0*/  ULEA UR6, UR6, UR5, 0x18 ;  /* 0x0000000506067291 */ /* 0x002fe4000f8ec0ff */
[----:B------:R-:W-:-:S04]  /*09b0*/  UIADD3 UR4, UPT, UPT, -UR4, 0x100000, URZ ;  /* 0x0010000004047890 */ /* 0x000fc8000fffe1ff */
[----:B------:R-:W-:Y:S02]  /*09c0*/  USHF.L.U32 UR5, UR4, 0xb, URZ ;  /* 0x0000000b04057899 */ /* 0x000fe400080006ff */
[----:B------:R-:W-:Y:S01]  /*09d0*/  USHF.L.U32 UR4, UR4, 0x1, URZ ;  /* 0x0000000104047899 */ /* 0x000fe200080006ff */
[----:B------:R-:W1:Y:S03]  /*09e0*/  FENCE.VIEW.ASYNC.S ;  /* 0x00000000000073c6 */ /* 0x000e660000000000 */
[----:B-1----:R2:W1:Y:S08]  /*09f0*/  SYNCS.EXCH.64 URZ, [UR6+0x60], UR8 ;  /* 0x0000600806ff75b2 */ /* 0x0024700008000100 */
[----:B------:R2:W1:Y:S01]  /*0a00*/  SYNCS.EXCH.64 URZ, [UR6+0x70], UR4 ;  /* 0x0000700406ff75b2 */ /* 0x0004620008000100 */
[----:B------:R2:W1:Y:S01]  /*0a10*/  SYNCS.EXCH.64 URZ, [UR6+0x68], UR8 ;  /* 0x0000680806ff75b2 */ /* 0x0004620008000100 */
[----:B------:R2:W1:Y:S02]  /*0a20*/  SYNCS.EXCH.64 URZ, [UR6+0x78], UR4 ;  /* 0x0000780406ff75b2 */ /* 0x0004640008000100 */
[----:B--2---:R-:W-:Y:S01]  /*0a30*/  NOP ;  /* 0x0000000000007918 */ /* 0x004fe20000000000 */
.L_x_12:
        /* <DEDUP_REMOVED lines=18> */
[----:B------:R2:W1:Y:S01]  /*0b60*/  SYNCS.EXCH.64 URZ, [UR4+0xa0], UR6 ;  /* 0x0000a00604ff75b2 */ /* 0x0004620008000100 */
[----:B------:R2:W1:Y:S01]  /*0b70*/  SYNCS.EXCH.64 URZ, [UR4+0x88], UR8 ;  /* 0x0000880804ff75b2 */ /* 0x0004620008000100 */
[----:B------:R2:W1:Y:S01]  /*0b80*/  SYNCS.EXCH.64 URZ, [UR4+0xa8], UR6 ;  /* 0x0000a80604ff75b2 */ /* 0x0004620008000100 */
[----:B------:R2:W1:Y:S01]  /*0b90*/  SYNCS.EXCH.64 URZ, [UR4+0x90], UR8 ;  /* 0x0000900804ff75b2 */ /* 0x0004620008000100 */
[----:B------:R2:W1:Y:S01]  /*0ba0*/  SYNCS.EXCH.64 URZ, [UR4+0xb0], UR6 ;  /* 0x0000b00604ff75b2 */ /* 0x0004620008000100 */
[----:B------:R2:W1:Y:S01]  /*0bb0*/  SYNCS.EXCH.64 URZ, [UR4+0x98], UR8 ;  /* 0x0000980804ff75b2 */ /* 0x0004620008000100 */
[----:B------:R2:W1:Y:S02]  /*0bc0*/  SYNCS.EXCH.64 URZ, [UR4+0xb8], UR6 ;  /* 0x0000b80604ff75b2 */ /* 0x0004640008000100 */
[----:B--2---:R-:W-:Y:S01]  /*0bd0*/  NOP ;  /* 0x0000000000007918 */ /* 0x004fe20000000000 */
.L_x_13:
[----:B------:R-:W2:Y:S01]  /*0be0*/  SHFL.IDX PT, R2, R81, RZ, 0x1f ;  /* 0x00001fff51027589 */ /* 0x000ea200000e0000 */
[----:B------:R-:W1:Y:S01]  /*0bf0*/  S2UR UR48, SR_CgaCtaId ;  /* 0x00000000003079c3 */ /* 0x000e620000008800 */
[----:B------:R-:W-:Y:S01]  /*0c00*/  NOP ;  /* 0x0000000000007918 */ /* 0x000fe20000000000 */
[----:B--2---:R-:W-:-:S13]  /*0c10*/  ISETP.NE.AND P0, PT, R2, 0x3, PT ;  /* 0x000000030200780c */ /* 0x004fda0003f05270 */
[----:B-1----:R-:W-:Y:S05]  /*0c20*/  @P0 BRA `(.L_x_14) ;  /* 0x0000000000340947 */ /* 0x002fea0003800000 */
[----:B------:R-:W-:Y:S01]  /*0c30*/  UMOV UR4, 0x400 ;  /* 0x0000040000047882 */ /* 0x000fe20000000000 */
[----:B------:R-:W-:Y:S01]  /*0c40*/  UMOV UR6, 0x20 ;  /* 0x0000002000067882 */ /* 0x000fe20000000000 */
[----:B------:R-:W-:Y:S02]  /*0c50*/  ULEA UR4, UR48, UR4, 0x18 ;  /* 0x0000000430047291 */ /* 0x000fe4000f8ec0ff */
[----:B------:R-:W-:-:S04]  /*0c60*/  UIADD3 UR6, UPT, UPT, -UR6, 0x100000, URZ ;  /* 0x0010000006067890 */ /* 0x000fc8000fffe1ff */
[----:B------:R-:W-:Y:S02]  /*0c70*/  USHF.L.U32 UR7, UR6, 0xb, URZ ;  /* 0x0000000b06077899 */ /* 0x000fe400080006ff */
[----:B------:R-:W-:Y:S01]  /*0c80*/  USHF.L.U32 UR6, UR6, 0x1, URZ ;  /* 0x0000000106067899 */ /* 0x000fe200080006ff */
[----:B------:R-:W-:Y:S01]  /*0c90*/  ELECT P0, URZ, PT ;  /* 0x0000000000ff782f */ /* 0x000fe20003800000 */
[----:B------:R-:W1:Y:S10]  /*0ca0*/  FENCE.VIEW.ASYNC.S ;  /* 0x00000000000073c6 */ /* 0x000e740000000000 */
[----:B-1----:R1:W2:Y:S01]  /*0cb0*/  SYNCS.EXCH.64 URZ, [UR4+0xc0], UR6 ;  /* 0x0000c00604ff75b2 */ /* 0x0022a20008000100 */
[----:B------:R1:W1:Y:S01]  /*0cc0*/  SYNCS.EXCH.64 URZ, [UR4+0xd0], UR6 ;  /* 0x0000d00604ff75b2 */ /* 0x0002620008000100 */
[----:B------:R1:W1:Y:S01]  /*0cd0*/  SYNCS.EXCH.64 URZ, [UR4+0xc8], UR6 ;  /* 0x0000c80604ff75b2 */ /* 0x0002620008000100 */
[----:B------:R1:W1:Y:S01]  /*0ce0*/  SYNCS.EXCH.64 URZ, [UR4+0xd8], UR6 ;  /* 0x0000d80604ff75b2 */ /* 0x0002620008000100 */
[----:B------:R-:W-:Y:S01]  /*0cf0*/  NOP ;  /* 0x0000000000007918 */ /* 0x000fe20000000000 */
.L_x_14:
[----:B-1----:R-:W1:Y:S01]  /*0d00*/  LDCU UR4, c[0x0][0x36c] ;  /* 0x00006d80ff0477ac */ /* 0x002e620008000800 */
[----:B------:R-:W-:Y:S01]  /*0d10*/  ISETP.NE.OR P3, PT, R0, 0x2, !P3 ;  /* 0x000000020000780c */ /* 0x000fe20005f65670 */
[----:B------:R-:W-:Y:S01]  /*0d20*/  NOP ;  /* 0x0000000000007918 */ /* 0x000fe20000000000 */
[----:B------:R-:W-:Y:S01]  /*0d30*/  LOP3.LUT R0, R69, 0x1f, RZ, 0xc0, !PT ;  /* 0x0000001f45007812 */ /* 0x000fe200078ec0ff */
[----:B------:R-:W-:Y:S02]  /*0d40*/  UISETP.NE.AND UP4, UPT, UR22, URZ, UPT ;  /* 0x000000ff1600728c */ /* 0x000fe4000bf85270 */
[----:B-1----:R-:W-:-:S09]  /*0d50*/  UISETP.EQ.U32.AND UP5, UPT, UR4, 0x1, UPT ;  /* 0x000000010400788c */ /* 0x002fd2000bfa2070 */
[----:B------:R-:W-:Y:S05]  /*0d60*/  BRA.U !UP5, `(.L_x_15) ;  /* 0x000000010d087547 */ /* 0x000fea000b800000 */
[----:B--234-:R-:W-:Y:S01]  /*0d70*/  UCGABAR_ARV ;  /* 0x00000000000079c7 */ /* 0x01cfe20008000000 */
[----:B------:R-:W-:Y:S05]  /*0d80*/  BRA `(.L_x_16) ;  /* 0x0000000000047947 */ /* 0x000fea0003800000 */
.L_x_15:
[----:B--234-:R-:W-:Y:S01]  /*0d90*/  NOP ;  /* 0x0000000000007918 */ /* 0x01cfe20000000000 */
.L_x_16:
[----:B------:R-:W1:Y:S01]  /*0da0*/  S2UR UR46, SR_CTAID.X ;  /* 0x00000000002e79c3 */ /* 0x000e620000002500 */
[----:B------:R-:W-:-:S05]  /*0db0*/  CS2R.32 R3, SR_CgaSize ;  /* 0x0000000000037805 */ /* 0x000fca0000008a00 */
[----:B------:R-:W-:-:S05]  /*0dc0*/  IMAD R3, R3, -0xa0, RZ ;  /* 0xffffff6003037824 */ /* 0x000fca00078e02ff */
[----:B------:R-:W-:-:S14]  /*0dd0*/  R2UR UR5, R3 ;  /* 0x00000000030572ca */ /* 0x000fdc00000e0000 */
[----:B------:R-:W2:Y:S01]  /*0de0*/  LDCU UR5, c[0x0][UR5+0x2b0] ;  /* 0x00005600050577ac */ /* 0x000ea20008000800 */
[----:B------:R-:W-:-:S05]  /*0df0*/  CS2R.32 R3, SR_CgaSize ;  /* 0x0000000000037805 */ /* 0x000fca0000008a00 */
[----:B------:R-:W-:-:S05]  /*0e00*/  IMAD R3, R3, -0xa0, RZ ;  /* 0xffffff6003037824 */ /* 0x000fca00078e02ff */
[----:B------:R-:W-:-:S14]  /*0e10*/  R2UR UR4, R3 ;  /* 0x00000000030472ca */ /* 0x000fdc00000e0000 */
[----:B------:R-:W3:Y:S01]  /*0e20*/  LDCU UR4, c[0x0][UR4+0x2b4] ;  /* 0x00005680040477ac */ /* 0x000ee20008000800 */
[----:B------:R-:W4:Y:S01]  /*0e30*/  S2UR UR45, SR_CTAID.Y ;  /* 0x00000000002d79c3 */ /* 0x000f220000002600 */
[----:B------:R-:W-:-:S05]  /*0e40*/  CS2R.32 R3, SR_CgaSize ;  /* 0x0000000000037805 */ /* 0x000fca0000008a00 */
[----:B------:R-:W-:-:S05]  /*0e50*/  IMAD R3, R3, -0xa0, RZ ;  /* 0xffffff6003037824 */ /* 0x000fca00078e02ff */
[----:B------:R-:W-:-:S14]  /*0e60*/  R2UR UR57, R3 ;  /* 0x00000000033972ca */ /* 0x000fdc00000e0000 */
[----:B------:R-:W3:Y:S01]  /*0e70*/  LDCU UR57, c[0x0][UR57+0x2a0] ;  /* 0x00005400393977ac */ /* 0x000ee20008000800 */
[----:B------:R-:W-:-:S05]  /*0e80*/  CS2R.32 R3, SR_CgaSize ;  /* 0x0000000000037805 */ /* 0x000fca0000008a00 */
[----:B------:R-:W-:-:S05]  /*0e90*/  IMAD R3, R3, -0xa0, RZ ;  /* 0xffffff6003037824 */ /* 0x000fca00078e02ff */
[----:B------:R-:W-:-:S14]  /*0ea0*/  R2UR UR60, R3 ;  /* 0x00000000033c72ca */ /* 0x000fdc00000e0000 */
[----:B------:R-:W3:Y:S01]  /*0eb0*/  LDCU UR60, c[0x0][UR60+0x2a4] ;  /* 0x000054803c3c77ac */ /* 0x000ee20008000800 */
[----:B------:R-:W-:Y:S02]  /*0ec0*/  ULOP3.LUT UR49, UR48, 0x1, URZ, 0xc0, !UPT ;  /* 0x0000000130317892 */ /* 0x000fe4000f8ec0ff */
[----:B------:R-:W-:Y:S02]  /*0ed0*/  USHF.R.U32.HI UR26, URZ, 0x1, UR48 ;  /* 0x00000001ff1a7899 */ /* 0x000fe40008011630 */
[----:B------:R-:W-:Y:S02]  /*0ee0*/  UISETP.GT.U32.AND UP1, UPT, UR49, 0xffff, UPT ;  /* 0x0000ffff3100788c */ /* 0x000fe4000bf24070 */
[----:B------:R-:W-:Y:S01]  /*0ef0*/  USHF.L.U32 UR28, UR48, 0x9, URZ ;  /* 0x00000009301c7899 */ /* 0x000fe200080006ff */
[----:B-1----:R-:W-:Y:S01]  /*0f00*/  I2FP.F32.U32 R3, UR46 ;  /* 0x0000002e00037c45 */ /* 0x002fe20008201000 */
[----:B------:R-:W1:Y:S04]  /*0f10*/  LDCU UR23, c[0x0][0xb24] ;  /* 0x00016480ff1777ac */ /* 0x000e680008000800 */
[----:B--2---:R-:W-:Y:S01]  /*0f20*/  FMUL R3, R3, UR5 ;  /* 0x0000000503037c20 */ /* 0x004fe20008400000 */
[----:B------:R-:W2:Y:S01]  /*0f30*/  LDCU UR40, c[0x0][0xb24] ;  /* 0x00016480ff2877ac */ /* 0x000ea20008000800 */
[----:B----4-:R-:W-:Y:S01]  /*0f40*/  I2FP.F32.U32 R2, UR45 ;  /* 0x0000002d00027c45 */ /* 0x010fe20008201000 */
[----:B------:R-:W4:Y:S03]  /*0f50*/  LDCU UR30, c[0x0][0xb30] ;  /* 0x00016600ff1e77ac */ /* 0x000f260008000800 */
[----:B------:R-:W1:Y:S01]  /*0f60*/  F2I.U32.TRUNC.NTZ R3, R3 ;  /* 0x0000000300037305 */ /* 0x000e62000020f000 */
[----:B---3--:R-:W-:Y:S01]  /*0f70*/  FMUL R2, R2, UR4 ;  /* 0x0000000402027c20 */ /* 0x008fe20008400000 */
[----:B------:R-:W-:-:S02]  /*0f80*/  ULOP3.LUT UR4, UR48, 0x2, URZ, 0xc0, !UPT ;  /* 0x0000000230047892 */ /* 0x000fc4000f8ec0ff */
[----:B------:R-:W-:Y:S02]  /*0f90*/  USHF.L.U32 UR27, UR48, 0xa, URZ ;  /* 0x0000000a301b7899 */ /* 0x000fe400080006ff */
[----:B------:R-:W-:Y:S02]  /*0fa0*/  UISETP.GT.U32.AND UP0, UPT, UR4, 0xffff, UPT ;  /* 0x0000ffff0400788c */ /* 0x000fe4000bf04070 */
[----:B------:R-:W3:Y:S01]  /*0fb0*/  F2I.U32.TRUNC.NTZ R2, R2 ;  /* 0x0000000200027305 */ /* 0x000ee2000020f000 */
[----:B------:R-:W-:Y:S01]  /*0fc0*/  UMOV UR32, 0x5 ;  /* 0x0000000500207882 */ /* 0x000fe20000000000 */
[----:B------:R-:W-:Y:S02]  /*0fd0*/  USEL UR24, UR49, 0xffff, !UP1 ;  /* 0x0000ffff31187887 */ /* 0x000fe4000c800000 */
[----:B------:R-:W-:Y:S01]  /*0fe0*/  USEL UR25, UR4, 0xffff, !UP0 ;  /* 0x0000ffff04197887 */ /* 0x000fe2000c000000 */
[----:B-1----:R-:W-:Y:S02]  /*0ff0*/  R2UR UR5, R3 ;  /* 0x00000000030572ca */ /* 0x002fe400000e0000 */
[----:B---3--:R-:W-:-:S02]  /*1000*/  R2UR UR6, R2 ;  /* 0x00000000020672ca */ /* 0x008fc400000e0000 */
[----:B------:R-:W-:-:S09]  /*1010*/  PRMT R2, RZ, 0x7610, R2 ;  /* 0x00007610ff027816 */ /* 0x000fd20000000002 */
[----:B------:R-:W-:-:S04]  /*1020*/  UIADD3 UR5, UPT, UPT, -UR5, URZ, URZ ;  /* 0x000000ff05057290 */ /* 0x000fc8000fffe1ff */
[----:B------:R-:W-:Y:S02]  /*1030*/  UIMAD UR57, UR57, UR5, UR46 ;  /* 0x00000005393972a4 */ /* 0x000fe4000f8e022e */
[----:B------:R-:W-:-:S04]  /*1040*/  UIADD3 UR4, UPT, UPT, -UR6, URZ, URZ ;  /* 0x000000ff06047290 */ /* 0x000fc8000fffe1ff */
[----:B------:R-:W-:Y:S01]  /*1050*/  UIMAD UR60, UR60, UR4, UR45 ;  /* 0x000000043c3c72a4 */ /* 0x000fe2000f8e022d */
[----:B--2-4-:R-:W-:Y:S11]  /*1060*/  BRA.U UP4, `(.L_x_17) ;  /* 0x00000001043c7547 */ /* 0x014ff6000b800000 */
[----:B------:R-:W-:Y:S02]  /*1070*/  UISETP.NE.AND UP0, UPT, UR60, URZ, UPT ;  /* 0x000000ff3c00728c */ /* 0x000fe4000bf05270 */
[----:B------:R-:W-:Y:S02]  /*1080*/  UISETP.NE.AND UP1, UPT, UR60, 0x1, UPT ;  /* 0x000000013c00788c */ /* 0x000fe4000bf25270 */
[----:B------:R-:W-:Y:S02]  /*1090*/  UISETP.NE.AND UP2, UPT, UR57, URZ, UP0 ;  /* 0x000000ff3900728c */ /* 0x000fe40008745270 */
[----:B------:R-:W-:Y:S02]  /*10a0*/  USEL UR4, URZ, 0x2, UP0 ;  /* 0x00000002ff047887 */ /* 0x000fe40008000000 */
[----:B------:R-:W-:Y:S02]  /*10b0*/  USEL UR8, URZ, 0x1, UP2 ;  /* 0x00000001ff087887 */ /* 0x000fe40009000000 */
[----:B------:R-:W-:-:S02]  /*10c0*/  UISETP.NE.AND UP2, UPT, UR57, URZ, UPT ;  /* 0x000000ff3900728c */ /* 0x000fc4000bf45270 */
[----:B------:R-:W-:Y:S02]  /*10d0*/  USEL UR5, URZ, 0x4, UP1 ;  /* 0x00000004ff057887 */ /* 0x000fe40008800000 */
[----:B------:R-:W-:Y:S02]  /*10e0*/  UISETP.NE.AND UP0, UPT, UR57, 0x1, UPT ;  /* 0x000000013900788c */ /* 0x000fe4000bf05270 */
[----:B------:R-:W-:Y:S02]  /*10f0*/  USEL UR6, URZ, 0x8, UP1 ;  /* 0x00000008ff067887 */ /* 0x000fe40008800000 */
[----:B------:R-:W-:Y:S02]  /*1100*/  USEL UR7, UR5, 0x4, UP2 ;  /* 0x0000000405077887 */ /* 0x000fe40009000000 */
[----:B------:R-:W-:Y:S02]  /*1110*/  USEL UR4, UR4, 0x2, UP0 ;  /* 0x0000000204047887 */ /* 0x000fe40008000000 */
[----:B------:R-:W-:-:S02]  /*1120*/  USEL UR5, UR6, 0x8, UP0 ;  /* 0x0000000806057887 */ /* 0x000fc40008000000 */
[----:B------:R-:W-:-:S04]  /*1130*/  UIADD3 UR4, UPT, UPT, UR4, UR7, UR8 ;  /* 0x0000000704047290 */ /* 0x000fc8000fffe008 */
[----:B------:R-:W-:-:S06]  /*1140*/  UIADD3 UR4, UPT, UPT, UR4, UR5, URZ ;  /* 0x0000000504047290 */ /* 0x000fcc000fffe0ff */
[----:B------:R-:W-:-:S07]  /*1150*/  MOV R2, UR4 ;  /* 0x0000000400027c02 */ /* 0x000fce0008000f00 */
.L_x_17:
[----:B------:R-:W1:Y:S01]  /*1160*/  S2UR UR36, SR_CTAID.Z ;  /* 0x00000000002479c3 */ /* 0x000e620000002700 */
[----:B------:R-:W-:Y:S01]  /*1170*/  UISETP.GE.AND UP0, UPT, UR23, 0x1, UPT ;  /* 0x000000011700788c */ /* 0x000fe2000bf06270 */
[----:B------:R-:W-:-:S08]  /*1180*/  UMOV UR31, 0x3 ;  /* 0x00000003001f7882 */ /* 0x000fd00000000000 */
[----:B------:R-:W-:Y:S05]  /*1190*/  BRA.U !UP0, `(.L_x_18) ;  /* 0x0000000108d47547 */ /* 0x000fea000b800000 */
[----:B------:R-:W2:Y:S01]  /*11a0*/  LDCU.128 UR12, c[0x0][0xb10] ;  /* 0x00016200ff0c77ac */ /* 0x000ea20008000c00 */
[----:B------:R-:W3:Y:S01]  /*11b0*/  LDCU UR6, c[0x0][0x370] ;  /* 0x00006e00ff0677ac */ /* 0x000ee20008000800 */
[----:B------:R-:W4:Y:S01]  /*11c0*/  LDCU UR5, c[0x0][0x374] ;  /* 0x00006e80ff0577ac */ /* 0x000f220008000800 */
[----:B------:R-:W1:Y:S01]  /*11d0*/  LDCU UR29, c[0x0][0xb0c] ;  /* 0x00016180ff1d77ac */ /* 0x000e620008000800 */
[----:B------:R-:W1:Y:S01]  /*11e0*/  LDCU UR4, c[0x0][0xb20] ;  /* 0x00016400ff0477ac */ /* 0x000e620008000800 */
[----:B------:R-:W1:Y:S01]  /*11f0*/  LDCU.64 UR8, c[0x0][0xb28] ;  /* 0x00016500ff0877ac */ /* 0x000e620008000a00 */
[----:B--2---:R-:W-:Y:S02]  /*1200*/  UISETP.NE.AND UP0, UPT, UR14, 0x1, UPT ;  /* 0x000000010e00788c */ /* 0x004fe4000bf05270 */
[----:B----4-:R-:W-:Y:S02]  /*1210*/  UIMAD.WIDE.U32 UR10, UR5, UR15, URZ ;  /* 0x0000000f050a72a5 */ /* 0x010fe4000f8e00ff */
[----:B---3--:R-:W-:-:S02]  /*1220*/  UIMAD.WIDE.U32 UR18, UR6, UR12, URZ ;  /* 0x0000000c061272a5 */ /* 0x008fc4000f8e00ff */
[----:B-1----:R-:W-:Y:S02]  /*1230*/  UISETP.NE.AND UP1, UPT, UR29, 0x1, UPT ;  /* 0x000000011d00788c */ /* 0x002fe4000bf25270 */
[----:B------:R-:W-:Y:S01]  /*1240*/  UISETP.NE.AND UP2, UPT, UR23, 0x1, UPT ;  /* 0x000000011700788c */ /* 0x000fe2000bf45270 */
[----:B------:R-:W-:Y:S02]  /*1250*/  UMOV UR10, UR11 ;  /* 0x0000000b000a7c82 */ /* 0x000fe40008000000 */
[----:B------:R-:W-:Y:S01]  /*1260*/  UMOV UR18, UR19 ;  /* 0x0000001300127c82 */ /* 0x000fe20008000000 */
[----:B------:R-:W-:Y:S02]  /*1270*/  @UP0 USHF.R.U32.HI UR5, URZ, UR4, UR10 ;  /* 0x00000004ff050299 */ /* 0x000fe4000801160a */
[----:B------:R-:W-:Y:S02]  /*1280*/  UIMAD.WIDE.U32 UR20, UR45, UR15, URZ ;  /* 0x0000000f2d1472a5 */ /* 0x000fe4000f8e00ff */
[----:B------:R-:W-:-:S02]  /*1290*/  UIMAD.WIDE.U32 UR10, UR5, UR8, URZ ;  /* 0x00000008050a72a5 */ /* 0x000fc4000f8e00ff */
[----:B------:R-:W-:Y:S02]  /*12a0*/  @UP1 USHF.R.U32.HI UR6, URZ, UR13, UR18 ;  /* 0x0000000dff061299 */ /* 0x000fe40008011612 */
[----:B------:R-:W-:Y:S02]  /*12b0*/  UIMAD.WIDE.U32 UR16, UR46, UR12, URZ ;  /* 0x0000000c2e1072a5 */ /* 0x000fe4000f8e00ff */
[----:B------:R-:W-:Y:S01]  /*12c0*/  UIMAD.WIDE.U32 UR18, UR6, UR8, URZ ;  /* 0x00000008061272a5 */ /* 0x000fe2000f8e00ff */
[----:B------:R-:W-:Y:S01]  /*12d0*/  UMOV UR20, UR21 ;  /* 0x0000001500147c82 */ /* 0x000fe20008000000 */
[----:B------:R-:W-:Y:S01]  /*12e0*/  UMOV UR10, UR11 ;  /* 0x0000000b000a7c82 */ /* 0x000fe20008000000 */
[----:B------:R-:W-:Y:S02]  /*12f0*/  USHF.R.U32.HI UR20, URZ, UR4, UR20 ;  /* 0x00000004ff147299 */ /* 0x000fe40008011614 */
[----:B------:R-:W-:Y:S02]  /*1300*/  @UP2 USHF.R.U32.HI UR5, URZ, UR9, UR10 ;  /* 0x00000009ff052299 */ /* 0x000fe4000801160a */
[----:B------:R-:W-:Y:S01]  /*1310*/  UMOV UR7, UR19 ;  /* 0x0000001300077c82 */ /* 0x000fe20008000000 */
[----:B------:R-:W-:Y:S01]  /*1320*/  UMOV UR16, UR17 ;  /* 0x0000001100107c82 */ /* 0x000fe20008000000 */
[----:B------:R-:W-:-:S02]  /*1330*/  @UP2 USHF.R.U32.HI UR6, URZ, UR9, UR7 ;  /* 0x00000009ff062299 */ /* 0x000fc40008011607 */
[----:B------:R-:W-:Y:S02]  /*1340*/  USHF.R.U32.HI UR13, URZ, UR13, UR16 ;  /* 0x0000000dff0d7299 */ /* 0x000fe40008011610 */
[----:B------:R-:W-:Y:S02]  /*1350*/  USEL UR4, UR45, UR20, !UP0 ;  /* 0x000000142d047287 */ /* 0x000fe4000c000000 */
[----:B------:R-:W-:Y:S02]  /*1360*/  UIMAD UR7, UR5, UR23, URZ ;  /* 0x00000017050772a4 */ /* 0x000fe4000f8e02ff */
[----:B------:R-:W-:Y:S02]  /*1370*/  USEL UR5, UR46, UR13, !UP1 ;  /* 0x0000000d2e057287 */ /* 0x000fe4000c800000 */
[----:B------:R-:W-:Y:S02]  /*1380*/  UIMAD UR12, UR6, UR23, URZ ;  /* 0x00000017060c72a4 */ /* 0x000fe4000f8e02ff */
[----:B------:R-:W-:-:S02]  /*1390*/  UISETP.GE.AND UP0, UPT, UR4, UR7, UPT ;  /* 0x000000070400728c */ /* 0x000fc4000bf06270 */
[----:B------:R-:W-:Y:S02]  /*13a0*/  UIMAD.WIDE.U32 UR10, UR4, UR8, URZ ;  /* 0x00000008040a72a5 */ /* 0x000fe4000f8e00ff */
[----:B------:R-:W-:Y:S02]  /*13b0*/  UISETP.GE.OR UP0, UPT, UR5, UR12, UP0 ;  /* 0x0000000c0500728c */ /* 0x000fe40008706670 */
[----:B------:R-:W-:Y:S02]  /*13c0*/  UIMAD.WIDE.U32 UR12, UR5, UR8, URZ ;  /* 0x00000008050c72a5 */ /* 0x000fe4000f8e00ff */
[----:B------:R-:W-:Y:S01]  /*13d0*/  UIADD3 UR10, UPT, UPT, -UR4, URZ, URZ ;  /* 0x000000ff040a7290 */ /* 0x000fe2000fffe1ff */
[----:B------:R-:W-:Y:S01]  /*13e0*/  UMOV UR8, UR11 ;  /* 0x0000000b00087c82 */ /* 0x000fe20008000000 */
[----:B------:R-:W-:Y:S02]  /*13f0*/  UIADD3 UR11, UPT, UPT, -UR5, URZ, URZ ;  /* 0x000000ff050b7290 */ /* 0x000fe4000fffe1ff */
[----:B------:R-:W-:-:S03]  /*1400*/  USHF.R.U32.HI UR8, URZ, UR9, UR8 ;  /* 0x00000009ff087299 */ /* 0x000fc60008011608 */
[----:B------:R-:W-:Y:S01]  /*1410*/  @!UP0 UMOV UR7, UR13 ;  /* 0x0000000d00078c82 */ /* 0x000fe20008000000 */
[----:B------:R-:W-:Y:S02]  /*1420*/  UIMAD UR45, UR14, UR10, UR45 ;  /* 0x0000000a0e2d72a4 */ /* 0x000fe4000f8e022d */
[----:B------:R-:W-:Y:S02]  /*1430*/  USEL UR8, UR4, UR8, !UP2 ;  /* 0x0000000804087287 */ /* 0x000fe4000d000000 */
[----:B------:R-:W-:Y:S02]  /*1440*/  @!UP0 USHF.R.U32.HI UR7, URZ, UR9, UR7 ;  /* 0x00000009ff078299 */ /* 0x000fe40008011607 */
[----:B------:R-:W-:Y:S02]  /*1450*/  UIADD3 UR9, UPT, UPT, -UR8, URZ, URZ ;  /* 0x000000ff08097290 */ /* 0x000fe4000fffe1ff */
[----:B------:R-:W-:Y:S02]  /*1460*/  @!UP0 USEL UR7, UR5, UR7, !UP2 ;  /* 0x0000000705078287 */ /* 0x000fe4000d000000 */
[----:B------:R-:W-:-:S02]  /*1470*/  UIMAD UR9, UR23, UR9, UR4 ;  /* 0x00000009170972a4 */ /* 0x000fc4000f8e0204 */
[----:B------:R-:W-:Y:S02]  /*1480*/  @!UP0 UIADD3 UR8, UPT, UPT, UR8, -UR7, URZ ;  /* 0x8000000708088290 */ /* 0x000fe4000fffe0ff */
[----:B------:R-:W-:Y:S02]  /*1490*/  @!UP0 UIMAD UR6, UR9, UR6, UR7 ;  /* 0x00000006090682a4 */ /* 0x000fe4000f8e0207 */
[----:B------:R-:W-:Y:S02]  /*14a0*/  @!UP0 UIMAD UR4, UR8, UR23, UR5 ;  /* 0x00000017080482a4 */ /* 0x000fe4000f8e0205 */
[----:B------:R-:W-:Y:S02]  /*14b0*/  UIMAD UR46, UR29, UR11, UR46 ;  /* 0x0000000b1d2e72a4 */ /* 0x000fe4000f8e022e */
[----:B------:R-:W-:Y:S01]  /*14c0*/  UIMAD UR45, UR4, UR14, UR45 ;  /* 0x0000000e042d72a4 */ /* 0x000fe2000f8e022d */
[----:B------:R-:W-:Y:S02]  /*14d0*/  @!UP0 UMOV UR5, UR6 ;  /* 0x0000000600058c82 */ /* 0x000fe40008000000 */
[----:B------:R-:W-:-:S12]  /*14e0*/  UIMAD UR46, UR5, UR29, UR46 ;  /* 0x0000001d052e72a4 */ /* 0x000fd8000f8e022e */
.L_x_18:
[----:B------:R-:W-:Y:S02]  /*14f0*/  UISETP.NE.AND UP1, UPT, UR30, 0x1, UPT ;  /* 0x000000011e00788c */ /* 0x000fe4000bf25270 */
[----:B------:R-:W-:Y:S02]  /*1500*/  ULOP3.LUT UR24, UR24, 0xffff, URZ, 0xc0, !UPT ;  /* 0x0000ffff18187892 */ /* 0x000fe4000f8ec0ff */
[----:B------:R-:W-:Y:S02]  /*1510*/  ULOP3.LUT UR21, UR25, 0xffff, URZ, 0xc0, !UPT ;  /* 0x0000ffff19157892 */ /* 0x000fe4000f8ec0ff */
[----:B------:R-:W-:Y:S02]  /*1520*/  UISETP.NE.AND UP0, UPT, UR22, 0x2, UPT ;  /* 0x000000021600788c */ /* 0x000fe4000bf05270 */
[----:B------:R-:W-:Y:S02]  /*1530*/  ULOP3.LUT UR28, UR28, 0x400, URZ, 0xc0, !UPT ;  /* 0x000004001c1c7892 */ /* 0x000fe4000f8ec0ff */
[----:B------:R-:W-:-:S02]  /*1540*/  ULOP3.LUT UR27, UR27, 0x400, URZ, 0xc0, !UPT ;  /* 0x000004001b1b7892 */ /* 0x000fc4000f8ec0ff */
[----:B------:R-:W-:Y:S02]  /*1550*/  USHF.L.U32 UR24, UR32, UR24, URZ ;  /* 0x0000001820187299 */ /* 0x000fe400080006ff */
[----:B------:R-:W-:Y:S01]  /*1560*/  USHF.L.U32 UR21, UR31, UR21, URZ ;  /* 0x000000151f157299 */ /* 0x000fe200080006ff */
[----:B------:R-:W-:Y:S11]  /*1570*/  BRA.U UP1, `(.L_x_19) ;  /* 0x0000000101447547 */ /* 0x000ff6000b800000 */
[----:B------:R-:W2:Y:S01]  /*1580*/  LDCU.128 UR8, c[0x0][0xb10] ;  /* 0x00016200ff0877ac */ /* 0x000ea20008000c00 */
[----:B------:R-:W3:Y:S01]  /*1590*/  LDCU UR12, c[0x0][0xb0c] ;  /* 0x00016180ff0c77ac */ /* 0x000ee20008000800 */
[----:B------:R-:W4:Y:S01]  /*15a0*/  LDCU UR13, c[0x0][0xb20] ;  /* 0x00016400ff0d77ac */ /* 0x000f220008000800 */
[----:B--2---:R-:W-:Y:S02]  /*15b0*/  UIMAD.WIDE.U32 UR6, UR46, UR8, URZ ;  /* 0x000000082e0672a5 */ /* 0x004fe4000f8e00ff */
[----:B------:R-:W-:Y:S02]  /*15c0*/  UIMAD.WIDE.U32 UR4, UR45, UR11, URZ ;  /* 0x0000000b2d0472a5 */ /* 0x000fe4000f8e00ff */
[----:B---3--:R-:W-:Y:S02]  /*15d0*/  UISETP.NE.AND UP2, UPT, UR12, 0x1, UPT ;  /* 0x000000010c00788c */ /* 0x008fe4000bf45270 */
[----:B------:R-:W-:Y:S01]  /*15e0*/  UISETP.NE.AND UP1, UPT, UR10, 0x1, UPT ;  /* 0x000000010a00788c */ /* 0x000fe2000bf25270 */
[----:B------:R-:W-:-:S02]  /*15f0*/  UMOV UR6, UR7 ;  /* 0x0000000700067c82 */ /* 0x000fc40008000000 */
[----:B------:R-:W-:Y:S01]  /*1600*/  UMOV UR4, UR5 ;  /* 0x0000000500047c82 */ /* 0x000fe20008000000 */
[----:B------:R-:W-:Y:S02]  /*1610*/  USHF.R.U32.HI UR9, URZ, UR9, UR6 ;  /* 0x00000009ff097299 */ /* 0x000fe40008011606 */
[----:B----4-:R-:W-:Y:S02]  /*1620*/  USHF.R.U32.HI UR4, URZ, UR13, UR4 ;  /* 0x0000000dff047299 */ /* 0x010fe40008011604 */
[----:B------:R-:W-:Y:S02]  /*1630*/  USEL UR5, UR46, UR9, !UP2 ;  /* 0x000000092e057287 */ /* 0x000fe4000d000000 */
[----:B------:R-:W-:-:S04]  /*1640*/  USEL UR4, UR45, UR4, !UP1 ;  /* 0x000000042d047287 */ /* 0x000fc8000c800000 */
[----:B------:R-:W-:Y:S02]  /*1650*/  UIADD3 UR6, UPT, UPT, UR5, -UR4, URZ ;  /* 0x8000000405067290 */ /* 0x000fe4000fffe0ff */
[----:B------:R-:W-:Y:S02]  /*1660*/  UIADD3 UR4, UPT, UPT, -UR5, UR4, URZ ;  /* 0x0000000405047290 */ /* 0x000fe4000fffe1ff */
[----:B------:R-:W-:Y:S02]  /*1670*/  UIMAD UR45, UR6, UR10, UR45 ;  /* 0x0000000a062d72a4 */ /* 0x000fe4000f8e022d */
[----:B------:R-:W-:-:S12]  /*1680*/  UIMAD UR46, UR4, UR12, UR46 ;  /* 0x0000000c042e72a4 */ /* 0x000fd8000f8e022e */
.L_x_19:
[----:B------:R-:W-:Y:S05]  /*1690*/  BRA.U !UP5, `(.L_x_20) ;  /* 0x000000010d0c7547 */ /* 0x000fea000b800000 */
[----:B------:R-:W-:Y:S01]  /*16a0*/  UCGABAR_WAIT ;  /* 0x0000000000007dc7 */ /* 0x000fe20008000000 */
[----:B------:R-:W-:Y:S01]  /*16b0*/  CCTL.IVALL ;  /* 0x00000000ff00798f */ /* 0x000fe20002000000 */
[----:B------:R-:W-:Y:S05]  /*16c0*/  BRA `(.L_x_21) ;  /* 0x0000000000047947 */ /* 0x000fea0003800000 */
.L_x_20:
[----:B------:R-:W-:Y:S06]  /*16d0*/  BAR.SYNC.DEFER_BLOCKING 0x0 ;  /* 0x0000000000007b1d */ /* 0x000fec0000010000 */
.L_x_21:
[----:B------:R-:W-:Y:S05]  /*16e0*/  BRA.U UP0, `(.L_x_22) ;  /* 0x0000001100d47547 */ /* 0x000fea000b800000 */
[----:B------:R-:W2:Y:S01]  /*16f0*/  LDCU UR6, c[0x0][0x38c] ;  /* 0x00007180ff0677ac */ /* 0x000ea20008000800 */
[----:B------:R-:W-:Y:S01]  /*1700*/  PLOP3.LUT P1, PT, PT, PT, UP3, 0x80, 0x8 ;  /* 0x000000000008781c */ /* 0x000fe20003f2f038 */
[----:B------:R-:W-:Y:S01]  /*1710*/  IMAD.MOV.U32 R12, RZ, RZ, 0x1 ;  /* 0x00000001ff0c7424 */ /* 0x000fe200078e00ff */
[----:B------:R-:W-:Y:S01]  /*1720*/  ISETP.EQ.OR P2, PT, R0, RZ, P3 ;  /* 0x000000ff0000720c */ /* 0x000fe20001f42670 */
[----:B------:R-:W-:Y:S01]  /*1730*/  UISETP.NE.AND UP1, UPT, UR22, URZ, UPT ;  /* 0x000000ff1600728c */ /* 0x000fe2000bf25270 */
[----:B------:R-:W-:Y:S02]  /*1740*/  PLOP3.LUT P1, PT, P1, PT, PT, 0x8, 0x80 ;  /* 0x000000000080781c */ /* 0x000fe40000f2e170 */
[----:B------:R-:W-:Y:S01]  /*1750*/  CS2R R10, SRZ ;  /* 0x00000000000a7805 */ /* 0x000fe2000001ff00 */
[----:B------:R-:W-:Y:S01]  /*1760*/  IMAD.MOV.U32 R9, RZ, RZ, RZ ;  /* 0x000000ffff097224 */ /* 0x000fe200078e00ff */
[----:B------:R-:W3:Y:S01]  /*1770*/  LDCU UR41, c[0x0][0x370] ;  /* 0x00006e00ff2977ac */ /* 0x000ee20008000800 */
[----:B------:R-:W-:Y:S01]  /*1780*/  IMAD.MOV.U32 R8, RZ, RZ, 0x1 ;  /* 0x00000001ff087424 */ /* 0x000fe200078e00ff */
[----:B------:R-:W4:Y:S01]  /*1790*/  LDCU.64 UR30, c[0x0][0x348] ;  /* 0x00006900ff1e77ac */ /* 0x000f220008000a00 */
[----:B------:R-:W1:Y:S01]  /*17a0*/  LDCU UR39, c[0x0][0x374] ;  /* 0x00006e80ff2777ac */ /* 0x000e620008000800 */
[----:B--2---:R-:W-:-:S02]  /*17b0*/  UIADD3 UR5, UPT, UPT, UR6, 0x1f, URZ ;  /* 0x0000001f06057890 */ /* 0x004fc4000fffe0ff */
[----:B------:R-:W-:Y:S02]  /*17c0*/  UIADD3 UR50, UPT, UPT, UR6, 0x3e, URZ ;  /* 0x0000003e06327890 */ /* 0x000fe4000fffe0ff */
[----:B------:R-:W-:-:S04]  /*17d0*/  USHF.R.S32.HI UR4, URZ, 0x1f, UR5 ;  /* 0x0000001fff047899 */ /* 0x000fc80008011405 */
[----:B------:R-:W-:Y:S02]  /*17e0*/  ULEA.HI UR4, UR4, UR5, URZ, 0x5 ;  /* 0x0000000504047291 */ /* 0x000fe4000f8f28ff */
[----:B------:R-:W-:Y:S02]  /*17f0*/  USHF.L.U32 UR5, UR26, 0x5, URZ ;  /* 0x000000051a057899 */ /* 0x000fe400080006ff */
[----:B------:R-:W-:Y:S02]  /*1800*/  USHF.R.S32.HI UR43, URZ, 0x5, UR4 ;  /* 0x00000005ff2b7899 */ /* 0x000fe40008011404 */
[----:B------:R-:W-:Y:S02]  /*1810*/  UIADD3 UR4, UPT, UPT, UR6, -0x1, URZ ;  /* 0xffffffff06047890 */ /* 0x000fe4000fffe0ff */
[----:B------:R-:W-:Y:S02]  /*1820*/  UISETP.LT.U32.AND UP0, UPT, UR43, 0x4, UPT ;  /* 0x000000042b00788c */ /* 0x000fe4000bf01070 */
[----:B------:R-:W-:-:S02]  /*1830*/  UISETP.GE.U32.AND UP2, UPT, UR4, -0x3f, UPT ;  /* 0xffffffc10400788c */ /* 0x000fc4000bf46070 */
[----:B------:R-:W-:Y:S02]  /*1840*/  USEL UR42, UR43, 0x4, UP0 ;  /* 0x000000042b2a7887 */ /* 0x000fe40008000000 */
[----:B------:R-:W-:Y:S02]  /*1850*/  ULOP3.LUT UR44, UR5, 0x20, URZ, 0xe2, !UPT ;  /* 0x00000020052c7892 */ /* 0x000fe4000f8ee2ff */
[----:B------:R-:W-:Y:S02]  /*1860*/  UIADD3 UR25, UPT, UPT, UR42, -0x1, URZ ;  /* 0xffffffff2a197890 */ /* 0x000fe4000fffe0ff */
[----:B------:R-:W-:Y:S02]  /*1870*/  USEL UR26, UR34, 0x2, UP1 ;  /* 0x00000002221a7887 */ /* 0x000fe40008800000 */
[----:B------:R-:W-:Y:S02]  /*1880*/  UIADD3 UR47, UPT, UPT, UR43, -UR42, URZ ;  /* 0x8000002a2b2f7290 */ /* 0x000fe4000fffe0ff */
[----:B------:R-:W-:Y:S01]  /*1890*/  @UP2 UIADD3 UR25, UPT, UPT, UR42, URZ, URZ ;  /* 0x000000ff2a192290 */ /* 0x000fe2000fffe0ff */
[----:B------:R-:W-:-:S03]  /*18a0*/  UMOV UR5, URZ ;  /* 0x000000ff00057c82 */ /* 0x000fc60008000000 */
[----:B-1-34-:R-:W-:-:S12]  /*18b0*/  UIADD3 UR25, UPT, UPT, UR25, 0x1, URZ ;  /* 0x0000000119197890 */ /* 0x01afd8000fffe0ff */
.L_x_42:
[----:B------:R-:W-:Y:S01]  /*18c0*/  UISETP.NE.AND UP0, UPT, UR48, URZ, UPT ;  /* 0x000000ff3000728c */ /* 0x000fe2000bf05270 */
[----:B------:R-:W1:Y:S08]  /*18d0*/  S2UR UR48, SR_CgaCtaId ;  /* 0x00000000003079c3 */ /* 0x000e700000008800 */
[----:B------:R-:W-:Y:S05]  /*18e0*/  BRA.U UP0, `(.L_x_23) ;  /* 0x0000000100347547 */ /* 0x000fea000b800000 */
[----:B------:R-:W2:Y:S01]  /*18f0*/  S2R R0, SR_CgaCtaId ;  /* 0x0000000000007919 */ /* 0x000ea20000008800 */
[----:B------:R-:W-:-:S04]  /*1900*/  MOV R2, 0x400 ;  /* 0x0000040000027802 */ /* 0x000fc80000000f00 */
[----:B--2---:R-:W-:Y:S02]  /*1910*/  LEA R0, R0, R2, 0x18 ;  /* 0x0000000200007211 */ /* 0x004fe400078ec0ff */
[----:B------:R-:W-:-:S03]  /*1920*/  SHF.L.U32 R2, R8, 0x1f, RZ ;  /* 0x0000001f08027819 */ /* 0x000fc600000006ff */
[----:B------:R-:W-:-:S04]  /*1930*/  IMAD R0, R9, 0x8, R0 ;  /* 0x0000000809007824 */ /* 0x000fc800078e0200 */
[----:B------:R-:W2:Y:S02]  /*1940*/  SYNCS.PHASECHK.TRANS64.TRYWAIT P0, [R0+URZ+0xd0], R2 ;  /* 0x0000d002000075a7 */ /* 0x000ea400080011ff */
[----:B--2---:R-:W-:Y:S05]  /*1950*/  @!P0 BRA `(.L_x_24) ;  /* 0x0000004c00c08947 */ /* 0x004fea0003800000 */
.L_x_102:
[----:B------:R-:W-:Y:S01]  /*1960*/  VIADD R9, R9, 0x1 ;  /* 0x0000000109097836 */ /* 0x000fe20000000000 */
[----:B------:R2:W-:Y:S04]  /*1970*/  SYNCS.ARRIVE.TRANS64.A1T0 RZ, [R0+URZ+0xc0], RZ ;  /* 0x0000c0ff00ff79a7 */ /* 0x0005e800081000ff */
[----:B------:R-:W-:-:S04]  /*1980*/  ISETP.NE.AND P0, PT, R9, 0x2, PT ;  /* 0x000000020900780c */ /* 0x000fc80003f05270 */
[----:B------:R-:W-:Y:S02]  /*1990*/  SEL R9, R9, RZ, P0 ;  /* 0x000000ff09097207 */ /* 0x000fe40000000000 */
[----:B--2---:R-:W-:-:S04]  /*19a0*/  SEL R0, RZ, 0x1, P0 ;  /* 0x00000001ff007807 */ /* 0x004fc80000000000 */
[----:B------:R-:W-:-:S07]  /*19b0*/  LOP3.LUT R8, R8, R0, RZ, 0x3c, !PT ;  /* 0x0000000008087212 */ /* 0x000fce00078e3cff */
.L_x_23:
[----:B------:R-:W-:Y:S01]  /*19c0*/  UMOV UR6, 0x400 ;  /* 0x0000040000067882 */ /* 0x000fe20000000000 */
[----:B------:R-:W-:Y:S01]  /*19d0*/  SHF.L.U32 R0, R12, 0x1f, RZ ;  /* 0x0000001f0c007819 */ /* 0x000fe200000006ff */
[----:B-1----:R-:W-:Y:S02]  /*19e0*/  ULEA UR6, UR48, UR6, 0x18 ;  /* 0x0000000630067291 */ /* 0x002fe4000f8ec0ff */
[----:B------:R-:W-:Y:S02]  /*19f0*/  UISETP.GE.U32.AND UP0, UPT, UR50, 0x3f, UPT ;  /* 0x0000003f3200788c */ /* 0x000fe4000bf06070 */
[----:B------:R-:W-:Y:S02]  /*1a00*/  ULEA UR4, UR5, UR6, 0x3 ;  /* 0x0000000605047291 */ /* 0x000fe4000f8e18ff */
[----:B------:R-:W-:Y:S02]  /*1a10*/  ULEA UR11, UR45, UR49, 0x1 ;  /* 0x000000312d0b7291 */ /* 0x000fe4000f8e08ff */
[----:B------:R-:W-:-:S02]  /*1a20*/  ULEA UR35, UR46, UR44, 0x6 ;  /* 0x0000002c2e237291 */ /* 0x000fc4000f8e30ff */
[----:B------:R-:W-:Y:S01]  /*1a30*/  USHF.L.U32 UR11, UR11, 0x5, URZ ;  /* 0x000000050b0b7899 */ /* 0x000fe200080006ff */
[----:B------:R-:W-:Y:S02]  /*1a40*/  UMOV UR13, URZ ;  /* 0x000000ff000d7c82 */ /* 0x000fe40008000000 */
[----:B------:R1:W2:Y:S01]  /*1a50*/  SYNCS.PHASECHK.TRANS64.TRYWAIT P0, [UR4+0x20], R0 ;  /* 0x00002000ff0075a7 */ /* 0x0002a20008001104 */
[----:B------:R-:W-:Y:S08]  /*1a60*/  BRA.U !UP0, `(.L_x_25) ;  /* 0x0000000108c47547 */ /* 0x000ff0000b800000 */
[----:B------:R-:W-:Y:S01]  /*1a70*/  UMOV UR7, URZ ;  /* 0x000000ff00077c82 */ /* 0x000fe20008000000 */
[----:B------:R-:W-:-:S05]  /*1a80*/  UMOV UR4, UR5 ;  /* 0x0000000500047c82 */ /* 0x000fca0008000000 */
.L_x_31:
[----:B------:R-:W-:Y:S01]  /*1a90*/  ULEA UR33, UR4, UR6, 0x3 ;  /* 0x0000000604217291 */ /* 0x000fe2000f8e18ff */
[----:B------:R-:W-:Y:S01]  /*1aa0*/  @!P3 MOV R2, 0x1000 ;  /* 0x000010000002b802 */ /* 0x000fe20000000f00 */
[----:B--2-4-:R-:W-:Y:S10]  /*1ab0*/  @P0 BRA `(.L_x_26) ;  /* 0x00000000000c0947 */ /* 0x014ff40003800000 */
[----:B------:R-:W-:-:S04]  /*1ac0*/  SHF.L.U32 R3, R12, 0x1f, RZ ;  /* 0x0000001f0c037819 */ /* 0x000fc800000006ff */
[----:B------:R-:W2:Y:S02]  /*1ad0*/  SYNCS.PHASECHK.TRANS64.TRYWAIT P0, [UR33+0x20], R3 ;  /* 0x00002003ff0075a7 */ /* 0x000ea40008001121 */
[----:B--2---:R-:W-:Y:S05]  /*1ae0*/  @!P0 BRA `(.L_x_27) ;  /* 0x0000004c00708947 */ /* 0x004fea0003800000 */
.L_x_26:
[----:B------:R2:W-:Y:S01]  /*1af0*/  @!P3 SYNCS.ARRIVE.TRANS64 RZ, [UR33], R2 ;  /* 0x00000002ffffb9a7 */ /* 0x0005e20008000021 */
[----:B------:R-:W-:-:S04]  /*1b00*/  ULOP3.LUT UR5, UR26, 0x2, URZ, 0xfc, !UPT ;  /* 0x000000021a057892 */ /* 0x000fc8000f8efcff */
[----:B------:R-:W-:-:S09]  /*1b10*/  UISETP.NE.AND UP0, UPT, UR5, 0x2, UPT ;  /* 0x000000020500788c */ /* 0x000fd2000bf05270 */
[----:B------:R-:W-:Y:S05]  /*1b20*/  BRA.U UP0, `(.L_x_28) ;  /* 0x0000000100047547 */ /* 0x000fea000b800000 */
[----:B------:R-:W-:Y:S05]  /*1b30*/  BPT.TRAP 0x1 ;  /* 0x000000040000795c */ /* 0x000fea0000300000 */
.L_x_28:
[----:B------:R-:W-:Y:S04]  /*1b40*/  BSSY.RECONVERGENT B0, `(.L_x_29) ;  /* 0x0000003000007945 */ /* 0x000fe80003800200 */
[----:B------:R-:W-:Y:S05]  /*1b50*/  @P2 BRA `(.L_x_30) ;  /* 0x0000000000042947 */ /* 0x000fea0003800000 */
[----:B------:R-:W-:Y:S05]  /*1b60*/  BPT.TRAP 0x1 ;  /* 0x000000040000795c */ /* 0x000fea0000300000 */
.L_x_30:
[----:B------:R-:W-:Y:S05]  /*1b70*/  BSYNC.RECONVERGENT B0 ;  /* 0x0000000000007941 */ /* 0x000fea0003800200 */
.L_x_29:
[----:B------:R-:W-:Y:S02]  /*1b80*/  UIADD3 UR5, UPT, UPT, UR4, 0x1, URZ ;  /* 0x0000000104057890 */ /* 0x000fe4000fffe0ff */
[----:B------:R-:W-:Y:S02]  /*1b90*/  USHF.L.U32 UR4, UR4, 0xb, URZ ;  /* 0x0000000b04047899 */ /* 0x000fe400080006ff */
[----:B------:R-:W-:Y:S02]  /*1ba0*/  UISETP.NE.AND UP0, UPT, UR5, 0x4, UPT ;  /* 0x000000040500788c */ /* 0x000fe4000bf05270 */
[----:B------:R-:W-:Y:S02]  /*1bb0*/  USHF.L.U32 UR34, UR7, 0x5, URZ ;  /* 0x0000000507227899 */ /* 0x000fe400080006ff */
[----:B------:R-:W-:Y:S02]  /*1bc0*/  USEL UR9, URZ, 0x1, UP0 ;  /* 0x00000001ff097887 */ /* 0x000fe40008000000 */
[----:B------:R-:W-:-:S02]  /*1bd0*/  USEL UR5, UR5, URZ, UP0 ;  /* 0x000000ff05057287 */ /* 0x000fc40008000000 */
[----:B------:R-:W-:Y:S02]  /*1be0*/  UIADD3 UR14, UP0, UPT, UR30, 0x180, URZ ;  /* 0x000001801e0e7890 */ /* 0x000fe4000ff1e0ff */
[----:B------:R-:W-:Y:S01]  /*1bf0*/  ULEA UR8, UR5, UR6, 0x3 ;  /* 0x0000000605087291 */ /* 0x000fe2000f8e18ff */
[----:B------:R-:W-:Y:S01]  /*1c00*/  LOP3.LUT R12, R12, UR9, RZ, 0x3c, !PT ;  /* 0x000000090c0c7c12 */ /* 0x000fe2000f8e3cff */
[----:B------:R-:W-:Y:S02]  /*1c10*/  UIADD3 UR7, UPT, UPT, UR7, 0x1, URZ ;  /* 0x0000000107077890 */ /* 0x000fe4000fffe0ff */
[----:B------:R-:W-:Y:S01]  /*1c20*/  UIADD3 UR16, UP1, UPT, UR30, 0x80, URZ ;  /* 0x000000801e107890 */ /* 0x000fe2000ff3e0ff */
[----:B-1----:R-:W-:Y:S01]  /*1c30*/  SHF.L.U32 R0, R12, 0x1f, RZ ;  /* 0x0000001f0c007819 */ /* 0x002fe200000006ff */
[----:B------:R-:W-:Y:S02]  /*1c40*/  ULOP3.LUT UR32, UR28, UR4, URZ, 0xfc, !UPT ;  /* 0x000000041c207292 */ /* 0x000fe4000f8efcff */
[----:B------:R-:W-:Y:S01]  /*1c50*/  UIADD3.X UR15, UPT, UPT, URZ, UR31, URZ, UP0, !UPT ;  /* 0x0000001fff0f7290 */ /* 0x000fe200087fe4ff */
[----:B------:R3:W4:Y:S01]  /*1c60*/  SYNCS.PHASECHK.TRANS64.TRYWAIT P0, [UR8+0x20], R0 ;  /* 0x00002000ff0075a7 */ /* 0x0007220008001108 */
[----:B------:R-:W-:-:S02]  /*1c70*/  ULOP3.LUT UR8, UR27, UR4, URZ, 0xfc, !UPT ;  /* 0x000000041b087292 */ /* 0x000fc4000f8efcff */
[----:B------:R-:W-:Y:S02]  /*1c80*/  UISETP.NE.AND UP0, UPT, UR7, UR25, UPT ;  /* 0x000000190700728c */ /* 0x000fe4000bf05270 */
[----:B------:R-:W-:Y:S02]  /*1c90*/  UIADD3.X UR17, UPT, UPT, URZ, UR31, URZ, UP1, !UPT ;  /* 0x0000001fff117290 */ /* 0x000fe40008ffe4ff */
[----:B------:R-:W-:Y:S02]  /*1ca0*/  UIADD3 UR32, UPT, UPT, UR6, 0x2400, UR32 ;  /* 0x0000240006207890 */ /* 0x000fe4000fffe020 */
[----:B------:R-:W-:Y:S02]  /*1cb0*/  UPRMT UR13, URZ, 0x5410, UR24 ;  /* 0x00005410ff0d7896 */ /* 0x000fe40008000018 */
[----:B------:R-:W-:Y:S02]  /*1cc0*/  UIADD3 UR8, UPT, UPT, UR6, 0x4400, UR8 ;  /* 0x0000440006087890 */ /* 0x000fe4000fffe008 */
[----:B------:R-:W-:Y:S01]  /*1cd0*/  UPRMT UR4, URZ, 0x5410, UR21 ;  /* 0x00005410ff047896 */ /* 0x000fe20008000015 */
[----:B------:R-:W-:Y:S01]  /*1ce0*/  UMOV UR18, 0x0 ;  /* 0x0000000000127882 */ /* 0x000fe20000000000 */
[----:B------:R-:W-:Y:S01]  /*1cf0*/  UMOV UR19, 0x10000000 ;  /* 0x1000000000137882 */ /* 0x000fe20000000000 */
[----:B------:R-:W-:Y:S01]  /*1d00*/  UMOV UR12, UR36 ;  /* 0x00000024000c7c82 */ /* 0x000fe20008000000 */
[----:B------:R-:W-:Y:S01]  /*1d10*/  UMOV UR9, UR33 ;  /* 0x0000002100097c82 */ /* 0x000fe20008000000 */
[----:B------:R-:W-:Y:S01]  /*1d20*/  UMOV UR10, UR34 ;  /* 0x00000022000a7c82 */ /* 0x000fe20008000000 */
[----:B------:R1:W-:Y:S03]  /*1d30*/  UTMALDG.3D.MULTICAST [UR32], [UR16], UR13, desc[UR18] ;  /* 0x00001220100073b4 */ /* 0x0003e6000801180d */
[----:B------:R2:W-:Y:S01]  /*1d40*/  UTMALDG.3D.MULTICAST [UR8], [UR14], UR4, desc[UR18] ;  /* 0x000012080e0073b4 */ /* 0x0005e20008011804 */
[----:B-1----:R-:W-:Y:S01]  /*1d50*/  UMOV UR13, UR25 ;  /* 0x00000019000d7c82 */ /* 0x002fe20008000000 */
[----:B--2---:R-:W-:Y:S01]  /*1d60*/  UMOV UR4, UR5 ;  /* 0x0000000500047c82 */ /* 0x004fe20008000000 */
[----:B---3--:R-:W-:Y:S05]  /*1d70*/  BRA.U UP0, `(.L_x_31) ;  /* 0xfffffffd00447547 */ /* 0x008fea000b83ffff */
.L_x_25:
[----:B------:R-:W-:Y:S01]  /*1d80*/  ULEA UR4, UR5, UR6, 0x3 ;  /* 0x0000000605047291 */ /* 0x000fe2000f8e18ff */
[----:B-1----:R-:W-:Y:S01]  /*1d90*/  SHF.L.U32 R0, R12, 0x1f, RZ ;  /* 0x0000001f0c007819 */ /* 0x002fe200000006ff */
[----:B------:R-:W-:Y:S01]  /*1da0*/  @!P1 SYNCS.ARRIVE.TRANS64.A1T0 RZ, [UR6+0x58], RZ ;  /* 0x000058ffffff99a7 */ /* 0x000fe20008100006 */
[----:B------:R-:W-:-:S06]  /*1db0*/  UISETP.GT.AND UP0, UPT, UR43, UR42, UPT ;  /* 0x0000002a2b00728c */ /* 0x000fcc000bf04270 */
[----:B--2-4-:R1:W2:Y:S03]  /*1dc0*/  SYNCS.PHASECHK.TRANS64.TRYWAIT P0, [UR4+0x20], R0 ;  /* 0x00002000ff0075a7 */ /* 0x0142a60008001104 */
[----:B------:R-:W-:Y:S05]  /*1dd0*/  BRA.U !UP0, `(.L_x_32) ;  /* 0x0000000108c87547 */ /* 0x000fea000b800000 */
[----:B------:R-:W-:Y:S01]  /*1de0*/  UIADD3 UR29, UPT, UPT, UR47, UR13, URZ ;  /* 0x0000000d2f1d7290 */ /* 0x000fe2000fffe0ff */
[----:B------:R-:W-:-:S11]  /*1df0*/  UMOV UR4, UR5 ;  /* 0x0000000500047c82 */ /* 0x000fd60008000000 */
.L_x_38:
[----:B------:R-:W-:Y:S01]  /*1e00*/  ULEA UR17, UR4, UR6, 0x3 ;  /* 0x0000000604117291 */ /* 0x000fe2000f8e18ff */
[----:B--2---:R-:W-:Y:S01]  /*1e10*/  @!P3 MOV R2, 0x1000 ;  /* 0x000010000002b802 */ /* 0x004fe20000000f00 */
[----:B--2-4-:R-:W-:Y:S10]  /*1e20*/  @P0 BRA `(.L_x_33) ;  /* 0x00000000000c0947 */ /* 0x014ff40003800000 */
[----:B------:R-:W-:-:S04]  /*1e30*/  SHF.L.U32 R3, R12, 0x1f, RZ ;  /* 0x0000001f0c037819 */ /* 0x000fc800000006ff */
[----:B------:R-:W2:Y:S02]  /*1e40*/  SYNCS.PHASECHK.TRANS64.TRYWAIT P0, [UR17+0x20], R3 ;  /* 0x00002003ff0075a7 */ /* 0x000ea40008001111 */
[----:B--2---:R-:W-:Y:S05]  /*1e50*/  @!P0 BRA `(.L_x_34) ;  /* 0x0000004800ac8947 */ /* 0x004fea0003800000 */
.L_x_33:
[----:B------:R2:W-:Y:S01]  /*1e60*/  @!P3 SYNCS.ARRIVE.TRANS64 RZ, [UR17], R2 ;  /* 0x00000002ffffb9a7 */ /* 0x0005e20008000011 */
[----:B------:R-:W-:-:S04]  /*1e70*/  ULOP3.LUT UR5, UR26, 0x2, URZ, 0xfc, !UPT ;  /* 0x000000021a057892 */ /* 0x000fc8000f8efcff */
[----:B------:R-:W-:-:S09]  /*1e80*/  UISETP.NE.AND UP0, UPT, UR5, 0x2, UPT ;  /* 0x000000020500788c */ /* 0x000fd2000bf05270 */
[----:B------:R-:W-:Y:S05]  /*1e90*/  BRA.U UP0, `(.L_x_35) ;  /* 0x0000000100047547 */ /* 0x000fea000b800000 */
[----:B------:R-:W-:Y:S05]  /*1ea0*/  BPT.TRAP 0x1 ;  /* 0x000000040000795c */ /* 0x000fea0000300000 */
.L_x_35:
[----:B------:R-:W-:Y:S04]  /*1eb0*/  BSSY.RECONVERGENT B0, `(.L_x_36) ;  /* 0x0000003000007945 */ /* 0x000fe80003800200 */
[----:B------:R-:W-:Y:S05]  /*1ec0*/  @P2 BRA `(.L_x_37) ;  /* 0x0000000000042947 */ /* 0x000fea0003800000 */
[----:B------:R-:W-:Y:S05]  /*1ed0*/  BPT.TRAP 0x1 ;  /* 0x000000040000795c */ /* 0x000fea0000300000 */
.L_x_37:
[----:B------:R-:W-:Y:S05]  /*1ee0*/  BSYNC.RECONVERGENT B0 ;  /* 0x0000000000007941 */ /* 0x000fea0003800200 */
.L_x_36:
        /* <DEDUP_REMOVED lines=17> */
[----:B------:R-:W-:Y:S02]  /*2000*/  UIADD3 UR16, UPT, UPT, UR6, 0x2400, UR16 ;  /* 0x0000240006107890 */ /* 0x000fe4000fffe010 */
[----:B------:R-:W-:Y:S02]  /*2010*/  UIADD3.X UR15, UPT, UPT, URZ, UR31, URZ, UP1, !UPT ;  /* 0x0000001fff0f7290 */ /* 0x000fe40008ffe4ff */
        /* <DEDUP_REMOVED lines=8> */
[----:B------:R-:W-:Y:S01]  /*20a0*/  UMOV UR9, UR17 ;  /* 0x0000001100097c82 */ /* 0x000fe20008000000 */
[----:B------:R-:W-:Y:S01]  /*20b0*/  UMOV UR10, UR18 ;  /* 0x00000012000a7c82 */ /* 0x000fe20008000000 */
[----:B------:R-:W-:Y:S01]  /*20c0*/  UTMALDG.3D.MULTICAST [UR16], [UR14], UR7, desc[UR32] ;  /* 0x000020100e0073b4 */ /* 0x000fe20008011807 */
[----:B------:R1:W-:Y:S02]  /*20d0*/  UTMALDG.3D.MULTICAST [UR8], [UR22], UR4, desc[UR32] ;  /* 0x00002008160073b4 */ /* 0x0003e40008011804 */
[----:B-1----:R-:W-:Y:S01]  /*20e0*/  UMOV UR4, UR5 ;  /* 0x0000000500047c82 */ /* 0x002fe20008000000 */
[----:B---3--:R-:W-:Y:S05]  /*20f0*/  BRA.U UP0, `(.L_x_38) ;  /* 0xfffffffd00407547 */ /* 0x008fea000b83ffff */
.L_x_32:
[C---:B------:R-:W-:Y:S01]  /*2100*/  LEA R3, R11.reuse, UR6, 0x3 ;  /* 0x000000060b037c11 */ /* 0x040fe2000f8e18ff */
[----:B------:R-:W-:Y:S01]  /*2110*/  NOP ;  /* 0x0000000000007918 */ /* 0x000fe20000000000 */
[----:B-1----:R-:W-:Y:S02]  /*2120*/  SHF.L.U32 R0, R10, 0x1f, RZ ;  /* 0x0000001f0a007819 */ /* 0x002fe400000006ff */
[----:B------:R-:W-:Y:S02]  /*2130*/  LEA R4, R11, UR6, 0x4 ;  /* 0x000000060b047c11 */ /* 0x000fe4000f8e20ff */
[----:B--2-4-:R-:W1:Y:S02]  /*2140*/  SYNCS.PHASECHK.TRANS64.TRYWAIT P0, [R3+URZ+0x60], R0 ;  /* 0x00006000030075a7 */ /* 0x014e6400080011ff */
[----:B-1----:R-:W-:Y:S05]  /*2150*/  @!P0 BRA `(.L_x_39) ;  /* 0x0000004800048947 */ /* 0x002fea0003800000 */
.L_x_105:
[----:B------:R-:W2:Y:S01]  /*2160*/  LDS.128 R4, [R4+0xf0] ;  /* 0x0000f00004047984 */ /* 0x000ea20000000c00 */
[----:B------:R-:W-:Y:S01]  /*2170*/  UISETP.GE.AND UP0, UPT, UR40, 0x1, UPT ;  /* 0x000000012800788c */ /* 0x000fe2000bf06270 */
[----:B------:R-:W-:Y:S01]  /*2180*/  @!PT LDS RZ, [RZ] ;  /* 0x00000000fffff984 */ /* 0x000fe20000000800 */
[----:B------:R-:W-:Y:S01]  /*2190*/  @!PT LDS RZ, [RZ] ;  /* 0x00000000fffff984 */ /* 0x000fe20000000800 */
[----:B------:R-:W-:Y:S01]  /*21a0*/  @!PT LDS RZ, [RZ] ;  /* 0x00000000fffff984 */ /* 0x000fe20000000800 */
[----:B------:R-:W-:Y:S01]  /*21b0*/  @!PT LDS RZ, [RZ] ;  /* 0x00000000fffff984 */ /* 0x000fe20000000800 */
[----:B------:R3:W-:Y:S06]  /*21c0*/  MEMBAR.ALL.CTA ;  /* 0x0000000000007992 */ /* 0x0007ec0000008000 */
[----:B---3--:R-:W3:Y:S01]  /*21d0*/  FENCE.VIEW.ASYNC.S ;  /* 0x00000000000073c6 */ /* 0x008ee20000000000 */
[----:B--2---:R-:W-:-:S13]  /*21e0*/  LOP3.LUT P0, RZ, R6, 0x1, RZ, 0xc0, !PT ;  /* 0x0000000106ff7812 */ /* 0x004fda000780c0ff */
[----:B---3--:R-:W-:Y:S01]  /*21f0*/  VOTEU.ANY UP1, P0 ;  /* 0x0000000000ff7886 */ /* 0x008fe20000020100 */
[----:B------:R-:W-:-:S13]  /*2200*/  PLOP3.LUT P0, PT, PT, PT, UP1, 0x80, 0x8 ;  /* 0x000000000008781c */ /* 0x000fda0003f0f018 */
[----:B-1----:R-:W-:Y:S02]  /*2210*/  @P0 LOP3.LUT R0, R5, 0xffff, RZ, 0xc0, !PT ;  /* 0x0000ffff05000812 */ /* 0x002fe400078ec0ff */
[----:B------:R-:W-:Y:S02]  /*2220*/  @P0 MOV R2, R4 ;  /* 0x0000000400020202 */ /* 0x000fe40000000f00 */
[----:B------:R-:W-:Y:S01]  /*2230*/  @P0 R2UR UR7, R0 ;  /* 0x00000000000702ca */ /* 0x000fe200000e0000 */
[----:B------:R-:W-:Y:S01]  /*2240*/  VIADD R0, R3, 0x70 ;  /* 0x0000007003007836 */ /* 0x000fe20000000000 */
[----:B------:R-:W-:Y:S02]  /*2250*/  @P0 SHF.R.U32.HI R4, RZ, 0x10, R5 ;  /* 0x00000010ff040819 */ /* 0x000fe40000011605 */
[----:B------:R-:W-:Y:S02]  /*2260*/  @P0 R2UR UR8, R2 ;  /* 0x00000000020802ca */ /* 0x000fe400000e0000 */
[----:B------:R-:W-:-:S02]  /*2270*/  PRMT R0, RZ, 0x654, R0 ;  /* 0x00000654ff007816 */ /* 0x000fc40000000000 */
[----:B------:R-:W-:Y:S02]  /*2280*/  @P0 R2UR UR4, R4 ;  /* 0x00000000040402ca */ /* 0x000fe400000e0000 */
[----:B------:R1:W-:Y:S03]  /*2290*/  SYNCS.ARRIVE.TRANS64.RED.A1T0 RZ, [R0+URZ], RZ ;  /* 0x000000ff00ff79a7 */ /* 0x0003e600081004ff */
[----:B------:R-:W-:-:S04]  /*22a0*/  @UP1 UMOV UR37, UR7 ;  /* 0x0000000700251c82 */ /* 0x000fc80008000000 */
[----:B------:R-:W-:-:S04]  /*22b0*/  @UP1 UMOV UR38, UR8 ;  /* 0x0000000800261c82 */ /* 0x000fc80008000000 */
[----:B------:R-:W-:Y:S01]  /*22c0*/  @UP1 UMOV UR36, UR4 ;  /* 0x0000000400241c82 */ /* 0x000fe20008000000 */
[----:B------:R-:W-:Y:S05]  /*22d0*/  BRA.U !UP0, `(.L_x_40) ;  /* 0x0000000108d47547 */ /* 0x000fea000b800000 */
[----:B------:R-:W2:Y:S01]  /*22e0*/  LDCU.128 UR12, c[0x0][0xb10] ;  /* 0x00016200ff0c77ac */ /* 0x000ea20008000c00 */
[----:B------:R-:W3:Y:S01]  /*22f0*/  LDCU UR29, c[0x0][0xb20] ;  /* 0x00016400ff1d77ac */ /* 0x000ee20008000800 */
[----:B------:R-:W4:Y:S01]  /*2300*/  LDCU UR20, c[0x0][0xb0c] ;  /* 0x00016180ff1477ac */ /* 0x000f220008000800 */
[----:B------:R-:W1:Y:S01]  /*2310*/  LDCU.64 UR10, c[0x0][0xb28] ;  /* 0x00016500ff0a77ac */ /* 0x000e620008000a00 */
[----:B------:R-:W-:Y:S02]  /*2320*/  UISETP.NE.AND UP3, UPT, UR40, 0x1, UPT ;  /* 0x000000012800788c */ /* 0x000fe4000bf65270 */
[----:B--2---:R-:W-:Y:S02]  /*2330*/  UIMAD.WIDE.U32 UR16, UR39, UR15, URZ ;  /* 0x0000000f271072a5 */ /* 0x004fe4000f8e00ff */
[----:B------:R-:W-:Y:S02]  /*2340*/  UIMAD.WIDE.U32 UR8, UR41, UR12, URZ ;  /* 0x0000000c290872a5 */ /* 0x000fe4000f8e00ff */
[----:B------:R-:W-:-:S02]  /*2350*/  UISETP.NE.AND UP0, UPT, UR14, 0x1, UPT ;  /* 0x000000010e00788c */ /* 0x000fc4000bf05270 */
[----:B------:R-:W-:Y:S01]  /*2360*/  UIMAD.WIDE.U32 UR22, UR37, UR15, URZ ;  /* 0x0000000f251672a5 */ /* 0x000fe2000f8e00ff */
[----:B------:R-:W-:Y:S02]  /*2370*/  UMOV UR16, UR17 ;  /* 0x0000001100107c82 */ /* 0x000fe40008000000 */
[----:B------:R-:W-:Y:S01]  /*2380*/  UMOV UR8, UR9 ;  /* 0x0000000900087c82 */ /* 0x000fe20008000000 */
[----:B---3--:R-:W-:Y:S02]  /*2390*/  USHF.R.U32.HI UR16, URZ, UR29, UR16 ;  /* 0x0000001dff107299 */ /* 0x008fe40008011610 */
[----:B----4-:R-:W-:Y:S02]  /*23a0*/  UISETP.NE.AND UP2, UPT, UR20, 0x1, UPT ;  /* 0x000000011400788c */ /* 0x010fe4000bf45270 */
[----:B------:R-:W-:Y:S02]  /*23b0*/  USHF.R.U32.HI UR8, URZ, UR13, UR8 ;  /* 0x0000000dff087299 */ /* 0x000fe40008011608 */
[----:B------:R-:W-:-:S02]  /*23c0*/  USEL UR7, UR39, UR16, !UP0 ;  /* 0x0000001027077287 */ /* 0x000fc4000c000000 */
[----:B------:R-:W-:Y:S02]  /*23d0*/  USEL UR8, UR41, UR8, !UP2 ;  /* 0x0000000829087287 */ /* 0x000fe4000d000000 */
[----:B-1----:R-:W-:Y:S01]  /*23e0*/  UIMAD.WIDE.U32 UR16, UR7, UR10, URZ ;  /* 0x0000000a071072a5 */ /* 0x002fe2000f8e00ff */
[----:B------:R-:W-:Y:S01]  /*23f0*/  UMOV UR4, UR23 ;  /* 0x0000001700047c82 */ /* 0x000fe20008000000 */
[----:B------:R-:W-:Y:S02]  /*2400*/  UIMAD.WIDE.U32 UR18, UR38, UR12, URZ ;  /* 0x0000000c261272a5 */ /* 0x000fe4000f8e00ff */
[----:B------:R-:W-:-:S03]  /*2410*/  UIMAD.WIDE.U32 UR22, UR8, UR10, URZ ;  /* 0x0000000a081672a5 */ /* 0x000fc6000f8e00ff */
[----:B------:R-:W-:Y:S01]  /*2420*/  UMOV UR16, UR17 ;  /* 0x0000001100107c82 */ /* 0x000fe20008000000 */
[----:B------:R-:W-:Y:S02]  /*2430*/  USHF.R.U32.HI UR4, URZ, UR29, UR4 ;  /* 0x0000001dff047299 */ /* 0x000fe40008011604 */
[----:B------:R-:W-:Y:S01]  /*2440*/  @UP3 USHF.R.U32.HI UR7, URZ, UR11, UR16 ;  /* 0x0000000bff073299 */ /* 0x000fe20008011610 */
[----:B------:R-:W-:Y:S01]  /*2450*/  UMOV UR18, UR19 ;  /* 0x0000001300127c82 */ /* 0x000fe20008000000 */
[----:B------:R-:W-:Y:S01]  /*2460*/  UMOV UR22, UR23 ;  /* 0x0000001700167c82 */ /* 0x000fe20008000000 */
[----:B------:R-:W-:Y:S02]  /*2470*/  USHF.R.U32.HI UR13, URZ, UR13, UR18 ;  /* 0x0000000dff0d7299 */ /* 0x000fe40008011612 */
[----:B------:R-:W-:Y:S02]  /*2480*/  USEL UR4, UR37, UR4, !UP0 ;  /* 0x0000000425047287 */ /* 0x000fe4000c000000 */
[----:B------:R-:W-:-:S02]  /*2490*/  @UP3 USHF.R.U32.HI UR8, URZ, UR11, UR22 ;  /* 0x0000000bff083299 */ /* 0x000fc40008011616 */
[----:B------:R-:W-:Y:S02]  /*24a0*/  UIMAD UR9, UR40, UR7, URZ ;  /* 0x00000007280972a4 */ /* 0x000fe4000f8e02ff */
[----:B------:R-:W-:Y:S02]  /*24b0*/  USEL UR7, UR38, UR13, !UP2 ;  /* 0x0000000d26077287 */ /* 0x000fe4000d000000 */
[----:B------:R-:W-:Y:S02]  /*24c0*/  UIMAD UR12, UR40, UR8, URZ ;  /* 0x00000008280c72a4 */ /* 0x000fe4000f8e02ff */
[----:B------:R-:W-:Y:S02]  /*24d0*/  UISETP.GE.AND UP0, UPT, UR4, UR9, UPT ;  /* 0x000000090400728c */ /* 0x000fe4000bf06270 */
[----:B------:R-:W-:Y:S02]  /*24e0*/  UIMAD.WIDE.U32 UR16, UR4, UR10, URZ ;  /* 0x0000000a041072a5 */ /* 0x000fe4000f8e00ff */
[----:B------:R-:W-:-:S02]  /*24f0*/  UISETP.GE.OR UP0, UPT, UR7, UR12, UP0 ;  /* 0x0000000c0700728c */ /* 0x000fc40008706670 */
        /* <DEDUP_REMOVED lines=19> */
.L_x_40:
[----:B------:R-:W2:Y:S02]  /*2630*/  LDCU UR4, c[0x0][0xb30] ;  /* 0x00016600ff0477ac */ /* 0x000ea40008000800 */
[----:B--2---:R-:W-:-:S09]  /*2640*/  UISETP.NE.AND UP0, UPT, UR4, 0x1, UPT ;  /* 0x000000010400788c */ /* 0x004fd2000bf05270 */
[----:B------:R-:W-:Y:S05]  /*2650*/  BRA.U UP0, `(.L_x_41) ;  /* 0x0000000100447547 */ /* 0x000fea000b800000 */
        /* <DEDUP_REMOVED lines=17> */
.L_x_41:
[----:B------:R-:W-:Y:S01]  /*2770*/  VIADD R11, R11, 0x1 ;  /* 0x000000010b0b7836 */ /* 0x000fe20000000000 */
[----:B------:R-:W-:Y:S01]  /*2780*/  PLOP3.LUT P1, PT, PT, PT, PT, 0x80, 0x8 ;  /* 0x000000000008781c */ /* 0x000fe20003f2f070 */
[----:B------:R-:W-:Y:S02]  /*2790*/  UIADD3 UR46, UPT, UPT, UR38, UR57, URZ ;  /* 0x00000039262e7290 */ /* 0x000fe4000fffe0ff */
[----:B------:R-:W-:Y:S01]  /*27a0*/  UIADD3 UR45, UPT, UPT, UR37, UR60, URZ ;  /* 0x0000003c252d7290 */ /* 0x000fe2000fffe0ff */
[----:B------:R-:W-:-:S04]  /*27b0*/  ISETP.NE.AND P0, PT, R11, 0x2, PT ;  /* 0x000000020b00780c */ /* 0x000fc80003f05270 */
[----:B-1----:R-:W-:Y:S02]  /*27c0*/  SEL R0, RZ, 0x1, P0 ;  /* 0x00000001ff007807 */ /* 0x002fe40000000000 */
[----:B------:R-:W-:Y:S02]  /*27d0*/  SEL R11, R11, RZ, P0 ;  /* 0x000000ff0b0b7207 */ /* 0x000fe40000000000 */
[----:B------:R-:W-:Y:S01]  /*27e0*/  LOP3.LUT R10, R10, R0, RZ, 0x3c, !PT ;  /* 0x000000000a0a7212 */ /* 0x000fe200078e3cff */
[----:B------:R-:W-:Y:S06]  /*27f0*/  BRA.U UP1, `(.L_x_42) ;  /* 0xfffffff101307547 */ /* 0x000fec000b83ffff */
[----:B------:R-:W-:Y:S01]  /*2800*/  UIADD3 UR7, UPT, UPT, UR6, 0x20, URZ ;  /* 0x0000002006077890 */ /* 0x000fe2000fffe0ff */
[----:B------:R-:W-:-:S03]  /*2810*/  SHF.L.U32 R2, R12, 0x1f, RZ ;  /* 0x0000001f0c027819 */ /* 0x000fc600000006ff */
[----:B------:R-:W-:-:S09]  /*2820*/  ULEA UR4, UR5, UR7, 0x3 ;  /* 0x0000000705047291 */ /* 0x000fd2000f8e18ff */
[----:B------:R-:W1:Y:S02]  /*2830*/  SYNCS.PHASECHK.TRANS64.TRYWAIT P0, [UR4], R2 ;  /* 0x00000002ff0075a7 */ /* 0x000e640008001104 */
[----:B-1----:R-:W-:Y:S05]  /*2840*/  @!P0 BRA `(.L_x_43) ;  /* 0x00000040005c8947 */ /* 0x002fea0003800000 */
.L_x_107:
[----:B------:R-:W-:-:S04]  /*2850*/  UIADD3 UR4, UPT, UPT, UR5, 0x1, URZ ;  /* 0x0000000105047890 */ /* 0x000fc8000fffe0ff */
[----:B------:R-:W-:-:S04]  /*2860*/  UISETP.NE.AND UP0, UPT, UR4, 0x4, UPT ;  /* 0x000000040400788c */ /* 0x000fc8000bf05270 */
[----:B------:R-:W-:Y:S02]  /*2870*/  USEL UR6, URZ, 0x1, UP0 ;  /* 0x00000001ff067887 */ /* 0x000fe40008000000 */
[----:B------:R-:W-:-:S04]  /*2880*/  USEL UR4, UR4, URZ, UP0 ;  /* 0x000000ff04047287 */ /* 0x000fc80008000000 */
[----:B------:R-:W-:Y:S01]  /*2890*/  ULEA UR5, UR4, UR7, 0x3 ;  /* 0x0000000704057291 */ /* 0x000fe2000f8e18ff */
[----:B-1----:R-:W-:-:S04]  /*28a0*/  LOP3.LUT R2, R12, UR6, RZ, 0x3c, !PT ;  /* 0x000000060c027c12 */ /* 0x002fc8000f8e3cff */
[----:B------:R-:W-:-:S04]  /*28b0*/  SHF.L.U32 R3, R2, 0x1f, RZ ;  /* 0x0000001f02037819 */ /* 0x000fc800000006ff */
[----:B------:R-:W1:Y:S02]  /*28c0*/  SYNCS.PHASECHK.TRANS64.TRYWAIT P0, [UR5], R3 ;  /* 0x00000003ff0075a7 */ /* 0x000e640008001105 */
[----:B-1----:R-:W-:Y:S05]  /*28d0*/  @!P0 BRA `(.L_x_44) ;  /* 0x0000004000508947 */ /* 0x002fea0003800000 */
.L_x_109:
[----:B------:R-:W-:-:S04]  /*28e0*/  UIADD3 UR4, UPT, UPT, UR4, 0x1, URZ ;  /* 0x0000000104047890 */ /* 0x000fc8000fffe0ff */
[----:B------:R-:W-:-:S04]  /*28f0*/  UISETP.NE.AND UP0, UPT, UR4, 0x4, UPT ;  /* 0x000000040400788c */ /* 0x000fc8000bf05270 */
[----:B------:R-:W-:Y:S02]  /*2900*/  USEL UR6, URZ, 0x1, UP0 ;  /* 0x00000001ff067887 */ /* 0x000fe40008000000 */
[----:B------:R-:W-:-:S04]  /*2910*/  USEL UR4, UR4, URZ, UP0 ;  /* 0x000000ff04047287 */ /* 0x000fc80008000000 */
[----:B------:R-:W-:Y:S01]  /*2920*/  ULEA UR5, UR4, UR7, 0x3 ;  /* 0x0000000704057291 */ /* 0x000fe2000f8e18ff */
[----:B------:R-:W-:-:S04]  /*2930*/  LOP3.LUT R2, R2, UR6, RZ, 0x3c, !PT ;  /* 0x0000000602027c12 */ /* 0x000fc8000f8e3cff */
[----:B-1----:R-:W-:-:S04]  /*2940*/  SHF.L.U32 R3, R2, 0x1f, RZ ;  /* 0x0000001f02037819 */ /* 0x002fc800000006ff */
[----:B------:R-:W1:Y:S02]  /*2950*/  SYNCS.PHASECHK.TRANS64.TRYWAIT P0, [UR5], R3 ;  /* 0x00000003ff0075a7 */ /* 0x000e640008001105 */
[----:B-1----:R-:W-:Y:S05]  /*2960*/  @!P0 BRA `(.L_x_45) ;  /* 0x0000004000448947 */ /* 0x002fea0003800000 */
.L_x_111:
[----:B------:R-:W-:-:S04]  /*2970*/  UIADD3 UR4, UPT, UPT, UR4, 0x1, URZ ;  /* 0x0000000104047890 */ /* 0x000fc8000fffe0ff */
[----:B------:R-:W-:-:S04]  /*2980*/  UISETP.NE.AND UP0, UPT, UR4, 0x4, UPT ;  /* 0x000000040400788c */ /* 0x000fc8000bf05270 */
[----:B------:R-:W-:Y:S02]  /*2990*/  USEL UR5, URZ, 0x1, UP0 ;  /* 0x00000001ff057887 */ /* 0x000fe40008000000 */
[----:B------:R-:W-:-:S04]  /*29a0*/  USEL UR4, UR4, URZ, UP0 ;  /* 0x000000ff04047287 */ /* 0x000fc80008000000 */
[----:B------:R-:W-:Y:S01]  /*29b0*/  ULEA UR4, UR4, UR7, 0x3 ;  /* 0x0000000704047291 */ /* 0x000fe2000f8e18ff */
[----:B------:R-:W-:-:S04]  /*29c0*/  LOP3.LUT R2, R2, UR5, RZ, 0x3c, !PT ;  /* 0x0000000502027c12 */ /* 0x000fc8000f8e3cff */
[----:B------:R-:W-:Y:S01]  /*29d0*/  SHF.L.U32 R2, R2, 0x1f, RZ ;  /* 0x0000001f02027819 */ /* 0x000fe200000006ff */
[----:B-1----:R-:W-:-:S07]  /*29e0*/  IMAD.U32 R0, RZ, RZ, UR4 ;  /* 0x00000004ff007e24 */ /* 0x002fce000f8e00ff */
.L_x_46:
[----:B-1----:R1:W2:Y:S02]  /*29f0*/  SYNCS.PHASECHK.TRANS64.TRYWAIT P0, [R0+URZ], R2 ;  /* 0x00000002000075a7 */ /* 0x0022a400080011ff */
[----:B--2---:R-:W-:Y:S05]  /*2a00*/  @!P0 NANOSLEEP.SYNCS 0x989680 ;  /* 0x009896800000895d */ /* 0x004fea0003900000 */
[----:B------:R-:W2:Y:S02]  /*2a10*/  @!P0 SYNCS.PHASECHK.TRANS64 P0, [R0+URZ], R2 ;  /* 0x00000002000085a7 */ /* 0x000ea400080010ff */
[----:B--2---:R-:W-:Y:S05]  /*2a20*/  @P0 EXIT ;  /* 0x000000000000094d */ /* 0x004fea0003800000 */
[----:B------:R-:W-:Y:S05]  /*2a30*/  BRA `(.L_x_46) ;  /* 0xfffffffc00ec7947 */ /* 0x000fea000383ffff */
.L_x_22:
[----:B------:R-:W-:-:S04]  /*2a40*/  UISETP.NE.AND UP0, UPT, UR48, URZ, UPT ;  /* 0x000000ff3000728c */ /* 0x000fc8000bf05270 */
[----:B------:R-:W-:-:S09]  /*2a50*/  UISETP.NE.OR UP0, UPT, UR22, 0x1, UP0 ;  /* 0x000000011600788c */ /* 0x000fd20008705670 */
[----:B------:R-:W-:Y:S05]  /*2a60*/  BRA.U UP0, `(.L_x_47) ;  /* 0x0000000500487547 */ /* 0x000fea000b800000 */
[----:B------:R-:W-:Y:S01]  /*2a70*/  ISETP.GE.U32.AND P2, PT, R0, 0x4, PT ;  /* 0x000000040000780c */ /* 0x000fe20003f46070 */
[----:B------:R-:W-:Y:S01]  /*2a80*/  IMAD.MOV.U32 R12, RZ, RZ, 0x1 ;  /* 0x00000001ff0c7424 */ /* 0x000fe200078e00ff */
[----:B------:R-:W-:Y:S02]  /*2a90*/  CS2R R10, SRZ ;  /* 0x00000000000a7805 */ /* 0x000fe4000001ff00 */
[----:B------:R-:W-:Y:S01]  /*2aa0*/  CS2R R8, SRZ ;  /* 0x0000000000087805 */ /* 0x000fe2000001ff00 */
[----:B------:R-:W-:Y:S01]  /*2ab0*/  UMOV UR6, 0x400 ;  /* 0x0000040000067882 */ /* 0x000fe20000000000 */
[----:B------:R-:W-:Y:S01]  /*2ac0*/  UMOV UR5, URZ ;  /* 0x000000ff00057c82 */ /* 0x000fe20008000000 */
[----:B------:R-:W-:-:S12]  /*2ad0*/  ULEA UR6, UR48, UR6, 0x18 ;  /* 0x0000000630067291 */ /* 0x000fd8000f8ec0ff */
.L_x_51:
[----:B------:R-:W-:Y:S02]  /*2ae0*/  LEA R2, R8, UR6, 0x3 ;  /* 0x0000000608027c11 */ /* 0x000fe4000f8e18ff */
[----:B------:R-:W-:-:S03]  /*2af0*/  SHF.L.U32 R4, R9, 0x1f, RZ ;  /* 0x0000001f09047819 */ /* 0x000fc600000006ff */
[----:B------:R-:W-:Y:S01]  /*2b00*/  VIADD R5, R2, 0xd0 ;  /* 0x000000d002057836 */ /* 0x000fe20000000000 */
[----:B------:R-:W2:Y:S02]  /*2b10*/  SYNCS.PHASECHK.TRANS64.TRYWAIT P0, [R2+URZ+0xc0], R4 ;  /* 0x0000c004020075a7 */ /* 0x000ea400080011ff */
[----:B--2---:R-:W-:Y:S05]  /*2b20*/  @!P0 BRA `(.L_x_48) ;  /* 0x0000003c00ec8947 */ /* 0x004fea0003800000 */
.L_x_112:
[----:B------:R-:W-:Y:S01]  /*2b30*/  ULEA UR4, UR5, UR6, 0x3 ;  /* 0x0000000605047291 */ /* 0x000fe2000f8e18ff */
[----:B--2---:R-:W-:Y:S01]  /*2b40*/  PRMT R2, RZ, 0x654, R5 ;  /* 0x00000654ff027816 */ /* 0x004fe20000000005 */
[----:B------:R-:W-:Y:S01]  /*2b50*/  @!P2 IMAD.MOV.U32 R4, RZ, RZ, 0x10 ;  /* 0x00000010ff04a424 */ /* 0x000fe200078e00ff */
[----:B------:R-:W-:Y:S01]  /*2b60*/  SHF.L.U32 R5, R12, 0x1f, RZ ;  /* 0x0000001f0c057819 */ /* 0x000fe200000006ff */
[----:B------:R-:W-:Y:S01]  /*2b70*/  UIADD3 UR7, UPT, UPT, UR4, 0x60, URZ ;  /* 0x0000006004077890 */ /* 0x000fe2000fffe0ff */
[----:B------:R2:W-:Y:S05]  /*2b80*/  SYNCS.ARRIVE.TRANS64.RED.A1T0 RZ, [R2+URZ], RZ ;  /* 0x000000ff02ff79a7 */ /* 0x0005ea00081004ff */
[----:B------:R-:W-:Y:S01]  /*2b90*/  IMAD.U32 R6, RZ, RZ, UR7 ;  /* 0x00000007ff067e24 */ /* 0x000fe2000f8e00ff */
[----:B------:R-:W3:Y:S04]  /*2ba0*/  SYNCS.PHASECHK.TRANS64.TRYWAIT P0, [UR4+0x70], R5 ;  /* 0x00007005ff0075a7 */ /* 0x000ee80008001104 */
[----:B------:R-:W-:Y:S01]  /*2bb0*/  PRMT R6, R0, 0x654, R6 ;  /* 0x0000065400067816 */ /* 0x000fe20000000006 */
[----:B--23--:R-:W-:Y:S06]  /*2bc0*/  @!P0 BRA `(.L_x_49) ;  /* 0x0000003c00d88947 */ /* 0x00cfec0003800000 */
.L_x_114:
[----:B------:R-:W-:Y:S01]  /*2bd0*/  ULEA UR8, UR5, UR6, 0x4 ;  /* 0x0000000605087291 */ /* 0x000fe2000f8e20ff */
[----:B------:R-:W-:Y:S01]  /*2be0*/  SEL R3, R6, R3, !P2 ;  /* 0x0000000306037207 */ /* 0x000fe20005000000 */
[----:B------:R-:W-:Y:S01]  /*2bf0*/  UIADD3 UR9, UPT, UPT, UR4, 0x60, URZ ;  /* 0x0000006004097890 */ /* 0x000fe2000fffe0ff */
[----:B--2---:R-:W-:Y:S01]  /*2c00*/  LEA R2, R11, UR6, 0x3 ;  /* 0x000000060b027c11 */ /* 0x004fe2000f8e18ff */
[----:B------:R-:W-:Y:S01]  /*2c10*/  UIADD3 UR8, UPT, UPT, UR8, 0xf0, URZ ;  /* 0x000000f008087890 */ /* 0x000fe2000fffe0ff */
[----:B------:R2:W-:Y:S01]  /*2c20*/  @!P2 SYNCS.ARRIVE.TRANS64.RED RZ, [R3+URZ], R4 ;  /* 0x0000000403ffa9a7 */ /* 0x0005e200080004ff */
[----:B------:R-:W-:Y:S01]  /*2c30*/  UIADD3 UR4, UPT, UPT, UR5, 0x1, URZ ;  /* 0x0000000105047890 */ /* 0x000fe2000fffe0ff */
[----:B------:R-:W-:-:S03]  /*2c40*/  VIADD R8, R8, 0x1 ;  /* 0x0000000108087836 */ /* 0x000fc60000000000 */
[----:B------:R-:W-:Y:S02]  /*2c50*/  UISETP.NE.AND UP0, UPT, UR4, 0x2, UPT ;  /* 0x000000020400788c */ /* 0x000fe4000bf05270 */
[----:B------:R-:W-:Y:S01]  /*2c60*/  ISETP.NE.AND P0, PT, R8, 0x2, PT ;  /* 0x000000020800780c */ /* 0x000fe20003f05270 */
[----:B------:R-:W-:Y:S06]  /*2c70*/  UGETNEXTWORKID.BROADCAST [UR8], [UR9] ;  /* 0x00000000080073ca */ /* 0x000fec0008000100 */
[----:B------:R-:W-:Y:S02]  /*2c80*/  USEL UR7, URZ, 0x1, UP0 ;  /* 0x00000001ff077887 */ /* 0x000fe40008000000 */
[----:B------:R-:W-:-:S04]  /*2c90*/  USEL UR5, UR4, URZ, UP0 ;  /* 0x000000ff04057287 */ /* 0x000fc80008000000 */
[----:B------:R-:W-:Y:S02]  /*2ca0*/  LOP3.LUT R12, R12, UR7, RZ, 0x3c, !PT ;  /* 0x000000070c0c7c12 */ /* 0x000fe4000f8e3cff */
[----:B--2---:R-:W-:-:S04]  /*2cb0*/  SHF.L.U32 R4, R10, 0x1f, RZ ;  /* 0x0000001f0a047819 */ /* 0x004fc800000006ff */
[----:B------:R-:W2:Y:S02]  /*2cc0*/  SYNCS.PHASECHK.TRANS64.TRYWAIT P1, [R2+URZ+0x60], R4 ;  /* 0x00006004020075a7 */ /* 0x000ea400080211ff */
[----:B--2---:R-:W-:Y:S05]  /*2cd0*/  @!P1 BRA `(.L_x_50) ;  /* 0x0000003c00ac9947 */ /* 0x004fea0003800000 */
.L_x_115:
[C---:B--2---:R-:W-:Y:S01]  /*2ce0*/  LEA R4, R11.reuse, UR6, 0x4 ;  /* 0x000000060b047c11 */ /* 0x044fe2000f8e20ff */
[----:B------:R-:W-:Y:S01]  /*2cf0*/  VIADD R2, R2, 0x70 ;  /* 0x0000007002027836 */ /* 0x000fe20000000000 */
[----:B------:R-:W-:Y:S01]  /*2d00*/  SEL R8, R8, RZ, P0 ;  /* 0x000000ff08087207 */ /* 0x000fe20000000000 */
[----:B------:R-:W-:-:S03]  /*2d10*/  VIADD R11, R11, 0x1 ;  /* 0x000000010b0b7836 */ /* 0x000fc60000000000 */
[----:B------:R-:W2:Y:S01]  /*2d20*/  LDS.128 R4, [R4+0xf0] ;  /* 0x0000f00004047984 */ /* 0x000ea20000000c00 */
[----:B------:R-:W-:Y:S02]  /*2d30*/  PRMT R2, RZ, 0x654, R2 ;  /* 0x00000654ff027816 */ /* 0x000fe40000000002 */
[C---:B------:R-:W-:Y:S01]  /*2d40*/  ISETP.NE.AND P1, PT, R11.reuse, 0x2, PT ;  /* 0x000000020b00780c */ /* 0x040fe20003f25270 */
[----:B------:R-:W-:Y:S01]  /*2d50*/  @!PT LDS RZ, [RZ] ;  /* 0x00000000fffff984 */ /* 0x000fe20000000800 */
[----:B------:R-:W-:Y:S01]  /*2d60*/  @!PT LDS RZ, [RZ] ;  /* 0x00000000fffff984 */ /* 0x000fe20000000800 */
[----:B------:R-:W-:Y:S01]  /*2d70*/  @!PT LDS RZ, [RZ] ;  /* 0x00000000fffff984 */ /* 0x000fe20000000800 */
[----:B------:R-:W-:Y:S01]  /*2d80*/  @!PT LDS RZ, [RZ] ;  /* 0x00000000fffff984 */ /* 0x000fe20000000800 */
[----:B------:R3:W-:Y:S06]  /*2d90*/  MEMBAR.ALL.CTA ;  /* 0x0000000000007992 */ /* 0x0007ec0000008000 */
[----:B---3--:R-:W3:Y:S01]  /*2da0*/  FENCE.VIEW.ASYNC.S ;  /* 0x00000000000073c6 */ /* 0x008ee20000000000 */
[----:B------:R-:W-:Y:S01]  /*2db0*/  SEL R11, R11, RZ, P1 ;  /* 0x000000ff0b0b7207 */ /* 0x000fe20000800000 */
[----:B---3--:R3:W-:Y:S01]  /*2dc0*/  SYNCS.ARRIVE.TRANS64.RED.A1T0 RZ, [R2+URZ], RZ ;  /* 0x000000ff02ff79a7 */ /* 0x0087e200081004ff */
[----:B--2---:R-:W-:-:S02]  /*2dd0*/  LOP3.LUT P3, RZ, R6, 0x1, RZ, 0xc0, !PT ;  /* 0x0000000106ff7812 */ /* 0x004fc4000786c0ff */
[----:B------:R-:W-:-:S04]  /*2de0*/  SEL R4, RZ, 0x1, P1 ;  /* 0x00000001ff047807 */ /* 0x000fc80000800000 */
[----:B------:R-:W-:Y:S02]  /*2df0*/  LOP3.LUT R10, R10, R4, RZ, 0x3c, !PT ;  /* 0x000000040a0a7212 */ /* 0x000fe400078e3cff */
[----:B---3--:R-:W-:-:S04]  /*2e00*/  SEL R2, RZ, 0x1, P0 ;  /* 0x00000001ff027807 */ /* 0x008fc80000000000 */
[----:B------:R-:W-:Y:S01]  /*2e10*/  LOP3.LUT R9, R9, R2, RZ, 0x3c, !PT ;  /* 0x0000000209097212 */ /* 0x000fe200078e3cff */
[----:B------:R-:W-:Y:S06]  /*2e20*/  @P3 BRA `(.L_x_51) ;  /* 0xfffffffc002c3947 */ /* 0x000fec000383ffff */
[----:B------:R-:W-:Y:S01]  /*2e30*/  ULEA UR4, UR5, UR6, 0x3 ;  /* 0x0000000605047291 */ /* 0x000fe2000f8e18ff */
[----:B------:R-:W-:-:S08]  /*2e40*/  SHF.L.U32 R2, R12, 0x1f, RZ ;  /* 0x0000001f0c027819 */ /* 0x000fd000000006ff */
[----:B------:R-:W2:Y:S02]  /*2e50*/  SYNCS.PHASECHK.TRANS64 P0, [UR4+0x70], R2 ;  /* 0x00007002ff0075a7 */ /* 0x000ea40008001004 */
[----:B--2---:R-:W-:Y:S05]  /*2e60*/  @P0 BRA `(.L_x_52) ;  /* 0x0000000000080947 */ /* 0x004fea0003800000 */
[----:B------:R-:W2:Y:S02]  /*2e70*/  SYNCS.PHASECHK.TRANS64.TRYWAIT P0, [UR4+0x70], R2 ;  /* 0x00007002ff0075a7 */ /* 0x000ea40008001104 */
[----:B--2---:R-:W-:Y:S05]  /*2e80*/  @!P0 BRA `(.L_x_53) ;  /* 0x0000003c00548947 */ /* 0x004fea0003800000 */
.L_x_52:
[----:B------:R-:W-:-:S04]  /*2e90*/  UIADD3 UR7, UPT, UPT, UR5, 0x1, URZ ;  /* 0x0000000105077890 */ /* 0x000fc8000fffe0ff */
[----:B------:R-:W-:-:S04]  /*2ea0*/  UISETP.NE.AND UP0, UPT, UR7, 0x2, UPT ;  /* 0x000000020700788c */ /* 0x000fc8000bf05270 */
[----:B------:R-:W-:Y:S02]  /*2eb0*/  USEL UR8, URZ, 0x1, UP0 ;  /* 0x00000001ff087887 */ /* 0x000fe40008000000 */
[----:B------:R-:W-:-:S04]  /*2ec0*/  USEL UR7, UR7, URZ, UP0 ;  /* 0x000000ff07077287 */ /* 0x000fc80008000000 */
[----:B------:R-:W-:Y:S01]  /*2ed0*/  ULEA UR7, UR7, UR6, 0x3 ;  /* 0x0000000607077291 */ /* 0x000fe2000f8e18ff */
[----:B--2---:R-:W-:-:S04]  /*2ee0*/  LOP3.LUT R2, R12, UR8, RZ, 0x3c, !PT ;  /* 0x000000080c027c12 */ /* 0x004fc8000f8e3cff */
[----:B------:R-:W-:-:S04]  /*2ef0*/  SHF.L.U32 R0, R2, 0x1f, RZ ;  /* 0x0000001f02007819 */ /* 0x000fc800000006ff */
[----:B------:R-:W2:Y:S02]  /*2f00*/  SYNCS.PHASECHK.TRANS64 P0, [UR7+0x70], R0 ;  /* 0x00007000ff0075a7 */ /* 0x000ea40008001007 */
[----:B-12---:R-:W-:Y:S05]  /*2f10*/  @P0 EXIT ;  /* 0x000000000000094d */ /* 0x006fea0003800000 */
[----:B------:R-:W-:Y:S02]  /*2f20*/  SHF.L.U32 R2, R2, 0x1f, RZ ;  /* 0x0000001f02027819 */ /* 0x000fe400000006ff */
[----:B------:R-:W-:-:S07]  /*2f30*/  MOV R0, UR7 ;  /* 0x0000000700007c02 */ /* 0x000fce0008000f00 */
.L_x_54:
[----:B-1----:R1:W2:Y:S02]  /*2f40*/  SYNCS.PHASECHK.TRANS64.TRYWAIT P0, [R0+URZ+0x70], R2 ;  /* 0x00007002000075a7 */ /* 0x0022a400080011ff */
[----:B--2---:R-:W-:Y:S05]  /*2f50*/  @!P0 NANOSLEEP.SYNCS 0x989680 ;  /* 0x009896800000895d */ /* 0x004fea0003900000 */
[----:B------:R-:W2:Y:S02]  /*2f60*/  @!P0 SYNCS.PHASECHK.TRANS64 P0, [R0+URZ+0x70], R2 ;  /* 0x00007002000085a7 */ /* 0x000ea400080010ff */
[----:B--2---:R-:W-:Y:S05]  /*2f70*/  @P0 EXIT ;  /* 0x000000000000094d */ /* 0x004fea0003800000 */
[----:B------:R-:W-:Y:S05]  /*2f80*/  BRA `(.L_x_54) ;  /* 0xfffffffc00ec7947 */ /* 0x000fea000383ffff */
.L_x_47:
[----:B------:R-:W-:Y:S05]  /*2f90*/  BRA.U UP4, `(.L_x_55) ;  /* 0x0000000d04807547 */ /* 0x000fea000b800000 */
[----:B------:R-:W-:Y:S01]  /*2fa0*/  UMOV UR4, 0x40 ;  /* 0x0000004000047882 */ /* 0x000fe20000000000 */
[----:B------:R-:W-:Y:S01]  /*2fb0*/  NOP ;  /* 0x0000000000007918 */ /* 0x000fe20000000000 */
[----:B------:R-:W-:Y:S01]  /*2fc0*/  ULEA UR5, UR48, UR4, 0x18 ;  /* 0x0000000430057291 */ /* 0x000fe2000f8ec0ff */
[----:B------:R-:W-:Y:S02]  /*2fd0*/  UMOV UR6, 0x400 ;  /* 0x0000040000067882 */ /* 0x000fe40000000000 */
[----:B------:R-:W-:-:S06]  /*2fe0*/  ULEA UR6, UR48, UR6, 0x18 ;  /* 0x0000000630067291 */ /* 0x000fcc000f8ec0ff */
[----:B------:R-:W2:Y:S02]  /*2ff0*/  LDS.U8 R0, [UR5+0x1c] ;  /* 0x00001c05ff007984 */ /* 0x000ea40008000000 */
[----:B--2---:R-:W-:-:S13]  /*3000*/  ISETP.NE.AND P0, PT, R0, RZ, PT ;  /* 0x000000ff0000720c */ /* 0x004fda0003f05270 */
[----:B------:R-:W-:Y:S05]  /*3010*/  @P0 BRA `(.L_x_56) ;  /* 0x0000000000580947 */ /* 0x000fea0003800000 */
[----:B------:R-:W-:-:S13]  /*3020*/  ELECT P0, URZ, PT ;  /* 0x0000000000ff782f */ /* 0x000fda0003800000 */
[----:B------:R-:W-:Y:S05]  /*3030*/  @!P0 BRA `(.L_x_57) ;  /* 0x0000000000608947 */ /* 0x000fea0003800000 */
[----:B------:R-:W-:Y:S01]  /*3040*/  UMOV UR4, 0x10 ;  /* 0x0000001000047882 */ /* 0x000fe20000000000 */
[----:B------:R-:W-:Y:S01]  /*3050*/  HFMA2 R0, -RZ, RZ, 0, 5.9604644775390625e-08 ;  /* 0x00000001ff007431 */ /* 0x000fe200000001ff */
[----:B------:R-:W-:-:S03]  /*3060*/  MOV R3, 0xffff ;  /* 0x0000ffff00037802 */ /* 0x000fc60000000f00 */
[----:B------:R-:W-:Y:S04]  /*3070*/  DEPBAR.LE SB2, 0x36 ;  /* 0x0000ad800000791a */ /* 0x000fe80000000000 */
[----:B------:R-:W2:Y:S02]  /*3080*/  UTCATOMSWS.FIND_AND_SET.ALIGN UP0, UR4, UR4 ;  /* 0x00000004000475e3 */ /* 0x000ea40008000800 */
[----:B--2---:R-:W-:Y:S01]  /*3090*/  MOV R4, UR4 ;  /* 0x0000000400047c02 */ /* 0x004fe20008000f00 */
[----:B------:R-:W-:Y:S06]  /*30a0*/  BRA.U UP0, `(.L_x_58) ;  /* 0x0000000100187547 */ /* 0x000fec000b800000 */
.L_x_59:
[----:B------:R-:W-:Y:S05]  /*30b0*/  NANOSLEEP 0x64 ;  /* 0x000000640000795d */ /* 0x000fea0003800000 */
[----:B------:R-:W-:-:S05]  /*30c0*/  UMOV UR4, 0x10 ;  /* 0x0000001000047882 */ /* 0x000fca0000000000 */
[----:B------:R-:W-:Y:S04]  /*30d0*/  DEPBAR.LE SB2, 0x36 ;  /* 0x0000ad800000791a */ /* 0x000fe80000000000 */
[----:B------:R-:W2:Y:S02]  /*30e0*/  UTCATOMSWS.FIND_AND_SET.ALIGN UP0, UR4, UR4 ;  /* 0x00000004000475e3 */ /* 0x000ea40008000800 */
[----:B--2---:R-:W-:Y:S01]  /*30f0*/  MOV R4, UR4 ;  /* 0x0000000400047c02 */ /* 0x004fe20008000f00 */
[----:B------:R-:W-:Y:S05]  /*3100*/  BRA.U !UP0, `(.L_x_59) ;  /* 0xfffffffd08e87547 */ /* 0x000fea000b83ffff */
.L_x_58:
[-C--:B------:R-:W-:Y:S02]  /*3110*/  SHF.L.U32 R3, R3, R4.reuse, RZ ;  /* 0x0000000403037219 */ /* 0x080fe400000006ff */
[----:B------:R-:W-:Y:S01]  /*3120*/  SHF.L.U32 R0, R0, R4, RZ ;  /* 0x0000000400007219 */ /* 0x000fe200000006ff */
[----:B------:R-:W-:Y:S02]  /*3130*/  IMAD.SHL.U32 R4, R4, 0x20, RZ ;  /* 0x0000002004047824 */ /* 0x000fe400078e00ff */
[----:B------:R2:W-:Y:S04]  /*3140*/  ATOMS.OR RZ, [UR5+0x14], R3 ;  /* 0x00001403ffff798c */ /* 0x0005e8000b000005 */
[----:B------:R2:W-:Y:S04]  /*3150*/  ATOMS.OR RZ, [UR5+0x18], R0 ;  /* 0x00001800ffff798c */ /* 0x0005e8000b000005 */
[----:B------:R2:W-:Y:S01]  /*3160*/  STS [UR6+0x110], R4 ;  /* 0x00011004ff007988 */ /* 0x0005e20008000806 */
[----:B------:R-:W-:Y:S05]  /*3170*/  BRA `(.L_x_57) ;  /* 0x0000000000107947 */ /* 0x000fea0003800000 */
.L_x_56:
[----:B------:R-:W-:Y:S02]  /*3180*/  MOV R0, 0xffffffff ;  /* 0xffffffff00007802 */ /* 0x000fe40000000f00 */
[----:B------:R-:W-:-:S03]  /*3190*/  MOV R4, 0x31c0 ;  /* 0x000031c000047802 */ /* 0x000fc60000000f00 */
[----:B------:R2:W-:Y:S04]  /*31a0*/  STS [UR6+0x110], R0 ;  /* 0x00011000ff007988 */ /* 0x0005e80008000806 */
[----:B-12--5:R-:W-:Y:S05]  /*31b0*/  CALL.REL.NOINC `($__internal_1_$__cuda_sm10x_tcgen05_guardrail_trap_phase_invalid_during_alloc) ;  /* 0x0000003c00d47944 */ /* 0x026fea0003c00000 */
.L_x_57:
[----:B------:R-:W-:Y:S05]  /*31c0*/  WARPSYNC.ALL ;  /* 0x0000000000007948 */ /* 0x000fea0003800000 */
[----:B------:R-:W3:Y:S01]  /*31d0*/  S2UR UR4, SR_CgaCtaId ;  /* 0x00000000000479c3 */ /* 0x000ee20000008800 */
[----:B------:R-:W-:Y:S01]  /*31e0*/  UMOV UR13, 0x400 ;  /* 0x00000400000d7882 */ /* 0x000fe20000000000 */
[----:B------:R-:W-:-:S06]  /*31f0*/  NOP ;  /* 0x0000000000007918 */ /* 0x000fcc0000000000 */
[----:B------:R-:W-:Y:S06]  /*3200*/  BAR.ARV 0x6, 0xa0 ;  /* 0x0182800000007b1d */ /* 0x000fec0000002000 */
[----:B------:R-:W4:Y:S01]  /*3210*/  LDCU UR5, c[0x0][0x38c] ;  /* 0x00007180ff0577ac */ /* 0x000f220008000800 */
[----:B------:R-:W-:Y:S01]  /*3220*/  LOP3.LUT R2, R2, 0xffff, RZ, 0xc0, !PT ;  /* 0x0000ffff02027812 */ /* 0x000fe200078ec0ff */
[----:B------:R-:W-:Y:S01]  /*3230*/  IMAD.MOV.U32 R11, RZ, RZ, 0x1 ;  /* 0x00000001ff0b7424 */ /* 0x000fe200078e00ff */
[----:B------:R-:W-:Y:S01]  /*3240*/  CS2R R8, SRZ ;  /* 0x0000000000087805 */ /* 0x000fe2000001ff00 */
[----:B------:R-:W1:Y:S01]  /*3250*/  LDCU UR8, c[0x0][0x38c] ;  /* 0x00007180ff0877ac */ /* 0x000e620008000800 */
[----:B------:R-:W-:Y:S01]  /*3260*/  R2UR UR15, R2 ;  /* 0x00000000020f72ca */ /* 0x000fe200000e0000 */
[----:B------:R-:W-:Y:S01]  /*3270*/  IMAD.MOV.U32 R10, RZ, RZ, RZ ;  /* 0x000000ffff0a7224 */ /* 0x000fe200078e00ff */
[----:B------:R-:W-:Y:S01]  /*3280*/  UMOV UR18, URZ ;  /* 0x000000ff00127c82 */ /* 0x000fe20008000000 */
[----:B------:R-:W-:Y:S01]  /*3290*/  UMOV UR10, URZ ;  /* 0x000000ff000a7c82 */ /* 0x000fe20008000000 */
[----:B---3--:R-:W-:Y:S01]  /*32a0*/  ULEA UR13, UR4, UR13, 0x18 ;  /* 0x0000000d040d7291 */ /* 0x008fe2000f8ec0ff */
[----:B------:R-:W-:Y:S01]  /*32b0*/  UMOV UR20, 0x0 ;  /* 0x0000000000147882 */ /* 0x000fe20000000000 */
[----:B------:R-:W-:-:S02]  /*32c0*/  UMOV UR21, 0x41004a0 ;  /* 0x041004a000157882 */ /* 0x000fc40000000000 */
[----:B------:R-:W-:Y:S02]  /*32d0*/  UIADD3 UR6, UPT, UPT, UR13, 0x2400, URZ ;  /* 0x000024000d067890 */ /* 0x000fe4000fffe0ff */
[----:B------:R-:W-:Y:S02]  /*32e0*/  UIADD3 UR7, UPT, UPT, UR13, 0x4400, URZ ;  /* 0x000044000d077890 */ /* 0x000fe4000fffe0ff */
[----:B----4-:R-:W-:Y:S01]  /*32f0*/  UIADD3 UR5, UPT, UPT, UR5, 0x1f, URZ ;  /* 0x0000001f05057890 */ /* 0x010fe2000fffe0ff */
[----:B--2---:R-:W2:Y:S01]  /*3300*/  LDS R0, [UR13+0x110] ;  /* 0x0001100dff007984 */ /* 0x004ea20008000800 */
[----:B------:R-:W-:Y:S02]  /*3310*/  USHF.R.U32.HI UR6, URZ, 0x4, UR6 ;  /* 0x00000004ff067899 */ /* 0x000fe40008011606 */
[----:B------:R-:W-:Y:S02]  /*3320*/  USHF.R.S32.HI UR4, URZ, 0x1f, UR5 ;  /* 0x0000001fff047899 */ /* 0x000fe40008011405 */
[----:B------:R-:W-:-:S02]  /*3330*/  ULOP3.LUT UR6, UR6, 0x3fff, URZ, 0xc0, !UPT ;  /* 0x00003fff06067892 */ /* 0x000fc4000f8ec0ff */
[----:B------:R-:W-:Y:S02]  /*3340*/  ULEA.HI UR4, UR4, UR5, URZ, 0x5 ;  /* 0x0000000504047291 */ /* 0x000fe4000f8f28ff */
[----:B------:R-:W-:Y:S02]  /*3350*/  USHF.R.U32.HI UR5, URZ, 0x4, UR7 ;  /* 0x00000004ff057899 */ /* 0x000fe40008011607 */
[----:B------:R-:W-:Y:S02]  /*3360*/  USHF.R.S32.HI UR22, URZ, 0x5, UR4 ;  /* 0x00000005ff167899 */ /* 0x000fe40008011404 */
[----:B------:R-:W-:Y:S02]  /*3370*/  ULOP3.LUT UR5, UR5, 0x3fff, URZ, 0xc0, !UPT ;  /* 0x00003fff05057892 */ /* 0x000fe4000f8ec0ff */
[----:B------:R-:W-:Y:S02]  /*3380*/  UISETP.LT.AND UP0, UPT, UR22, 0x1, UPT ;  /* 0x000000011600788c */ /* 0x000fe4000bf01270 */
[----:B------:R-:W-:-:S02]  /*3390*/  ULOP3.LUT UR16, UR6, 0x10000, URZ, 0xfc, !UPT ;  /* 0x0001000006107892 */ /* 0x000fc4000f8efcff */
[----:B------:R-:W-:Y:S02]  /*33a0*/  USEL UR23, UR22, 0x1, !UP0 ;  /* 0x0000000116177887 */ /* 0x000fe4000c000000 */
[----:B------:R-:W-:Y:S02]  /*33b0*/  ULOP3.LUT UR17, UR5, 0x10000, URZ, 0xfc, !UPT ;  /* 0x0001000005117892 */ /* 0x000fe4000f8efcff */
[----:B------:R-:W-:Y:S02]  /*33c0*/  UIADD3 UR23, UPT, UPT, -UR23, URZ, URZ ;  /* 0x000000ff17177290 */ /* 0x000fe4000fffe1ff */
[----:B-1----:R-:W-:Y:S01]  /*33d0*/  UISETP.GE.AND UP4, UPT, UR8, 0x1, UPT ;  /* 0x000000010800788c */ /* 0x002fe2000bf86270 */
[----:B--2---:R-:W-:-:S15]  /*33e0*/  R2UR UR24, R0 ;  /* 0x00000000001872ca */ /* 0x004fde00000e0000 */
.L_x_66:
[----:B------:R-:W-:Y:S02]  /*33f0*/  LEA R0, R10, UR13, 0x3 ;  /* 0x0000000d0a007c11 */ /* 0x000fe4000f8e18ff */
[----:B------:R-:W-:Y:S02]  /*3400*/  SHF.L.U32 R2, R9, 0x1f, RZ ;  /* 0x0000001f09027819 */ /* 0x000fe400000006ff */
[----:B------:R-:W-:Y:S01]  /*3410*/  PLOP3.LUT P0, PT, PT, PT, UP4, 0x80, 0x8 ;  /* 0x000000000008781c */ /* 0x000fe20003f0f048 */
[----:B------:R-:W-:Y:S01]  /*3420*/  VIADD R3, R0, 0x70 ;  /* 0x0000007000037836 */ /* 0x000fe20000000000 */
[----:B-1----:R-:W1:Y:S02]  /*3430*/  SYNCS.PHASECHK.TRANS64.TRYWAIT P1, [R0+URZ+0x60], R2 ;  /* 0x00006002000075a7 */ /* 0x002e6400080211ff */
[----:B-1-3--:R-:W-:Y:S09]  /*3440*/  @!P1 BRA `(.L_x_60) ;  /* 0x0000003400fc9947 */ /* 0x00aff20003800000 */
.L_x_117:
[----:B------:R-:W-:Y:S01]  /*3450*/  LEA R4, R10, UR13, 0x4 ;  /* 0x0000000d0a047c11 */ /* 0x000fe2000f8e20ff */
[----:B------:R-:W-:Y:S01]  /*3460*/  @UP4 ULEA UR4, UR10, UR13, 0x3 ;  /* 0x0000000d0a044291 */ /* 0x000fe2000f8e18ff */
[----:B------:R-:W-:Y:S01]  /*3470*/  PLOP3.LUT P2, PT, PT, PT, PT, 0x80, 0x8 ;  /* 0x000000000008781c */ /* 0x000fe20003f4f070 */
[----:B------:R-:W-:Y:S01]  /*3480*/  ULEA UR19, UR18, UR13, 0x3 ;  /* 0x0000000d12137291 */ /* 0x000fe2000f8e18ff */
[----:B------:R-:W-:Y:S02]  /*3490*/  PRMT R3, RZ, 0x654, R3 ;  /* 0x00000654ff037816 */ /* 0x000fe40000000003 */
[----:B------:R-:W2:Y:S01]  /*34a0*/  LDS.128 R4, [R4+0xf0] ;  /* 0x0000f00004047984 */ /* 0x000ea20000000c00 */
[----:B-1----:R-:W-:Y:S02]  /*34b0*/  @P0 SHF.L.U32 R2, R8, 0x1f, RZ ;  /* 0x0000001f08020819 */ /* 0x002fe400000006ff */
[----:B------:R-:W-:Y:S01]  /*34c0*/  SHF.L.U32 R0, R11, 0x1f, RZ ;  /* 0x0000001f0b007819 */ /* 0x000fe200000006ff */
[----:B------:R-:W-:Y:S01]  /*34d0*/  @!PT LDS RZ, [RZ] ;  /* 0x00000000fffff984 */ /* 0x000fe20000000800 */
[----:B------:R-:W-:Y:S01]  /*34e0*/  @!PT LDS RZ, [RZ] ;  /* 0x00000000fffff984 */ /* 0x000fe20000000800 */
[----:B------:R-:W-:Y:S01]  /*34f0*/  @!PT LDS RZ, [RZ] ;  /* 0x00000000fffff984 */ /* 0x000fe20000000800 */
[----:B------:R-:W-:Y:S01]  /*3500*/  @!PT LDS RZ, [RZ] ;  /* 0x00000000fffff984 */ /* 0x000fe20000000800 */
[----:B------:R1:W-:Y:S06]  /*3510*/  MEMBAR.ALL.CTA ;  /* 0x0000000000007992 */ /* 0x0003ec0000008000 */
[----:B-1----:R-:W1:Y:S02]  /*3520*/  FENCE.VIEW.ASYNC.S ;  /* 0x00000000000073c6 */ /* 0x002e640000000000 */
[----:B-1----:R1:W-:Y:S01]  /*3530*/  SYNCS.ARRIVE.TRANS64.RED.A1T0 RZ, [R3+URZ], RZ ;  /* 0x000000ff03ff79a7 */ /* 0x0023e200081004ff */
[----:B------:R1:W3:Y:S01]  /*3540*/  @P0 SYNCS.PHASECHK.TRANS64.TRYWAIT P2, [UR4], R2 ;  /* 0x00000002ff0005a7 */ /* 0x0002e20008041104 */
[----:B--2---:R-:W-:Y:S01]  /*3550*/  LOP3.LUT P1, RZ, R6, 0x1, RZ, 0xc0, !PT ;  /* 0x0000000106ff7812 */ /* 0x004fe2000782c0ff */
[----:B------:R-:W2:Y:S02]  /*3560*/  SYNCS.PHASECHK.TRANS64.TRYWAIT P0, [UR19+0xa0], R0 ;  /* 0x0000a000ff0075a7 */ /* 0x000ea40008001113 */
[----:B-123--:R-:W-:Y:S10]  /*3570*/  @!P0 BRA `(.L_x_61) ;  /* 0x0000003400c48947 */ /* 0x00eff40003800000 */
.L_x_119:
[----:B------:R-:W-:Y:S01]  /*3580*/  IADD3 R10, PT, PT, R10, 0x1, RZ ;  /* 0x000000010a0a7810 */ /* 0x000fe20007ffe0ff */
[----:B------:R-:W-:Y:S06]  /*3590*/  BRA.U !UP4, `(.L_x_62) ;  /* 0x000000010ca07547 */ /* 0x000fec000b800000 */
[----:B------:R-:W-:Y:S02]  /*35a0*/  ULEA.HI UR4, UR18, UR18, URZ, 0x1 ;  /* 0x0000001212047291 */ /* 0x000fe4000f8f08ff */
[----:B------:R-:W-:Y:S02]  /*35b0*/  UPLOP3.LUT UP2, UPT, UPT, UPT, UPT, 0x40, 0x4 ;  /* 0x000000000004789c */ /* 0x000fe40003f4e870 */
[----:B------:R-:W-:Y:S02]  /*35c0*/  USHF.L.U32 UR5, UR4, 0x5, URZ ;  /* 0x0000000504057899 */ /* 0x000fe400080006ff */
[----:B------:R-:W-:Y:S02]  /*35d0*/  ULOP3.LUT UR14, UR4, 0xffe, URZ, 0xc0, !UPT ;  /* 0x00000ffe040e7892 */ /* 0x000fe4000f8ec0ff */
[----:B------:R-:W-:Y:S02]  /*35e0*/  ULOP3.LUT UR4, UR5, 0xffffffc0, URZ, 0xc0, !UPT ;  /* 0xffffffc005047892 */ /* 0x000fe4000f8ec0ff */
[----:B------:R-:W-:-:S02]  /*35f0*/  UIADD3 UR14, UPT, UPT, -UR14, UR18, URZ ;  /* 0x000000120e0e7290 */ /* 0x000fc4000fffe1ff */
[----:B------:R-:W-:Y:S01]  /*3600*/  UIADD3 UR4, UPT, UPT, UR24, UR4, URZ ;  /* 0x0000000418047290 */ /* 0x000fe2000fffe0ff */
[----:B------:R-:W-:Y:S01]  /*3610*/  UMOV UR12, UR23 ;  /* 0x00000017000c7c82 */ /* 0x000fe20008000000 */
[----:B------:R-:W-:Y:S02]  /*3620*/  UMOV UR11, UR22 ;  /* 0x00000016000b7c82 */ /* 0x000fe40008000000 */
[----:B------:R-:W-:Y:S01]  /*3630*/  ULEA UR14, UR14, UR4, 0x14 ;  /* 0x000000040e0e7291 */ /* 0x000fe2000f8ea0ff */
[----:B------:R-:W-:-:S11]  /*3640*/  UMOV UR5, UR10 ;  /* 0x0000000a00057c82 */ /* 0x000fd60008000000 */
.L_x_65:
[----:B------:R-:W-:Y:S02]  /*3650*/  UIADD3 UR12, UPT, UPT, UR12, 0x1, URZ ;  /* 0x000000010c0c7890 */ /* 0x000fe4000fffe0ff */
[----:B--2---:R-:W-:Y:S02]  /*3660*/  ULEA UR6, UR5, UR13, 0x3 ;  /* 0x0000000d05067291 */ /* 0x004fe4000f8e18ff */
[----:B------:R-:W-:Y:S01]  /*3670*/  UISETP.NE.AND UP3, UPT, UR12, URZ, UPT ;  /* 0x000000ff0c00728c */ /* 0x000fe2000bf65270 */
[----:B---3--:R-:W-:Y:S10]  /*3680*/  @P2 BRA `(.L_x_63) ;  /* 0x00000000000c2947 */ /* 0x008ff40003800000 */
[----:B-1----:R-:W-:Y:S04]  /*3690*/  SHF.L.U32 R2, R8, 0x1f, RZ ;  /* 0x0000001f08027819 */ /* 0x002fe800000006ff */
[----:B------:R-:W1:Y:S02]  /*36a0*/  SYNCS.PHASECHK.TRANS64.TRYWAIT P0, [UR6], R2 ;  /* 0x00000002ff0075a7 */ /* 0x000e640008001106 */
[----:B-1----:R-:W-:Y:S05]  /*36b0*/  @!P0 BRA `(.L_x_64) ;  /* 0x00000034008c8947 */ /* 0x002fea0003800000 */
.L_x_63:
[----:B------:R-:W-:Y:S01]  /*36c0*/  UISETP.NE.AND UP0, UPT, UR11, 0x1, UPT ;  /* 0x000000010b00788c */ /* 0x000fe2000bf05270 */
[----:B------:R-:W-:Y:S01]  /*36d0*/  PLOP3.LUT P2, PT, PT, PT, PT, 0x80, 0x8 ;  /* 0x000000000008781c */ /* 0x000fe20003f4f070 */
[----:B------:R-:W-:Y:S02]  /*36e0*/  UIADD3 UR4, UPT, UPT, UR5, 0x1, URZ ;  /* 0x0000000105047890 */ /* 0x000fe4000fffe0ff */
[----:B------:R-:W-:Y:S02]  /*36f0*/  ULEA UR8, UR5, UR17, 0x7 ;  /* 0x0000001105087291 */ /* 0x000fe4000f8e38ff */
[----:B------:R-:W-:Y:S01]  /*3700*/  UISETP.NE.AND UP1, UPT, UR4, 0x4, UPT ;  /* 0x000000040400788c */ /* 0x000fe2000bf25270 */
[----:B------:R-:W-:Y:S01]  /*3710*/  PLOP3.LUT P0, PT, PT, PT, UP0, 0x80, 0x8 ;  /* 0x000000000008781c */ /* 0x000fe20003f0f008 */
[----:B------:R-:W-:Y:S02]  /*3720*/  UIADD3 UR11, UPT, UPT, UR11, -0x1, URZ ;  /* 0xffffffff0b0b7890 */ /* 0x000fe4000fffe0ff */
[----:B------:R-:W-:Y:S02]  /*3730*/  USEL UR7, URZ, 0x1, UP1 ;  /* 0x00000001ff077887 */ /* 0x000fe40008800000 */
[----:B------:R-:W-:Y:S01]  /*3740*/  USEL UR10, UR4, URZ, UP1 ;  /* 0x000000ff040a7287 */ /* 0x000fe20008800000 */
[----:B------:R-:W-:Y:S03]  /*3750*/  UMOV UR9, 0xc0004010 ;  /* 0xc000401000097882 */ /* 0x000fe60000000000 */
[----:B------:R-:W-:Y:S01]  /*3760*/  @UP0 ULEA UR4, UR10, UR13, 0x3 ;  /* 0x0000000d0a040291 */ /* 0x000fe2000f8e18ff */
[----:B------:R-:W-:Y:S01]  /*3770*/  LOP3.LUT R8, R8, UR7, RZ, 0x3c, !PT ;  /* 0x0000000708087c12 */ /* 0x000fe2000f8e3cff */
[----:B------:R-:W-:Y:S03]  /*3780*/  UMOV UR7, 0xc0004010 ;  /* 0xc000401000077882 */ /* 0x000fe60000000000 */
[----:B-1----:R-:W-:Y:S04]  /*3790*/  @P0 SHF.L.U32 R0, R8, 0x1f, RZ ;  /* 0x0000001f08000819 */ /* 0x002fe800000006ff */
[----:B------:R2:W3:Y:S01]  /*37a0*/  @P0 SYNCS.PHASECHK.TRANS64.TRYWAIT P2, [UR4], R0 ;  /* 0x00000000ff0005a7 */ /* 0x0004e20008041104 */
[----:B------:R-:W-:Y:S02]  /*37b0*/  UIADD3 UR4, UPT, UPT, UR6, 0x20, URZ ;  /* 0x0000002006047890 */ /* 0x000fe4000fffe0ff */
[----:B------:R-:W-:Y:S03]  /*37c0*/  ULEA UR6, UR5, UR16, 0x7 ;  /* 0x0000001005067291 */ /* 0x000fe6000f8e38ff */
[----:B------:R-:W-:Y:S06]  /*37d0*/  UMOV UR5, UR10 ;  /* 0x0000000a00057c82 */ /* 0x000fec0008000000 */
[----:B------:R2:W-:Y:S01]  /*37e0*/  UTCIMMA gdesc[UR6], gdesc[UR8], tmem[UR14], tmem[UR20], idesc[UR21], UP2 ;  /* 0x00ff1408060075ea */ /* 0x0005e2000900010e */
[----:B------:R-:W-:Y:S01]  /*37f0*/  UPLOP3.LUT UP2, UPT, UPT, UPT, UPT, 0x80, 0x8 ;  /* 0x000000000008789c */ /* 0x000fe20003f4f070 */
[----:B------:R2:W-:Y:S01]  /*3800*/  UTCBAR.MULTICAST [UR4], URZ, UR15 ;  /* 0x000000ff040073e9 */ /* 0x0005e2000800080f */
[----:B------:R-:W-:Y:S09]  /*3810*/  BRA.U UP3, `(.L_x_65) ;  /* 0xfffffffd038c7547 */ /* 0x000ff2000b83ffff */
.L_x_62:
[----:B--2---:R-:W-:Y:S01]  /*3820*/  UIADD3 UR4, UPT, UPT, UR18, 0x1, URZ ;  /* 0x0000000112047890 */ /* 0x004fe2000fffe0ff */
[C---:B------:R-:W-:Y:S01]  /*3830*/  ISETP.NE.AND P0, PT, R10.reuse, 0x2, PT ;  /* 0x000000020a00780c */ /* 0x040fe20003f05270 */
[----:B------:R-:W-:Y:S02]  /*3840*/  UIADD3 UR5, UPT, UPT, UR19, 0x80, URZ ;  /* 0x0000008013057890 */ /* 0x000fe4000fffe0ff */
[----:B------:R-:W-:Y:S01]  /*3850*/  UISETP.NE.AND UP0, UPT, UR4, 0x4, UPT ;  /* 0x000000040400788c */ /* 0x000fe2000bf05270 */
[----:B-1----:R-:W-:Y:S02]  /*3860*/  SEL R0, RZ, 0x1, P0 ;  /* 0x00000001ff007807 */ /* 0x002fe40000000000 */
[----:B------:R-:W-:Y:S01]  /*3870*/  SEL R10, R10, RZ, P0 ;  /* 0x000000ff0a0a7207 */ /* 0x000fe20000000000 */
[----:B------:R-:W-:Y:S01]  /*3880*/  USEL UR6, URZ, 0x1, UP0 ;  /* 0x00000001ff067887 */ /* 0x000fe20008000000 */
[----:B------:R-:W-:Y:S01]  /*3890*/  LOP3.LUT R9, R9, R0, RZ, 0x3c, !PT ;  /* 0x0000000009097212 */ /* 0x000fe200078e3cff */
[----:B------:R-:W-:Y:S01]  /*38a0*/  USEL UR18, UR4, URZ, UP0 ;  /* 0x000000ff04127287 */ /* 0x000fe20008000000 */
[----:B------:R1:W-:Y:S03]  /*38b0*/  UTCBAR [UR5], URZ ;  /* 0x000000ff050073e9 */ /* 0x0003e600080000ff */
[----:B------:R-:W-:Y:S01]  /*38c0*/  LOP3.LUT R11, R11, UR6, RZ, 0x3c, !PT ;  /* 0x000000060b0b7c12 */ /* 0x000fe2000f8e3cff */
[----:B------:R-:W-:Y:S07]  /*38d0*/  @P1 BRA `(.L_x_66) ;  /* 0xfffffff800c41947 */ /* 0x000fee000383ffff */
[----:B------:R-:W2:Y:S01]  /*38e0*/  S2UR UR8, SR_CgaCtaId ;  /* 0x00000000000879c3 */ /* 0x000ea20000008800 */
[----:B------:R-:W-:Y:S01]  /*38f0*/  ELECT P0, URZ, PT ;  /* 0x0000000000ff782f */ /* 0x000fe20003800000 */
[----:B------:R-:W-:Y:S01]  /*3900*/  IMAD.MOV.U32 R0, RZ, RZ, 0x1 ;  /* 0x00000001ff007424 */ /* 0x000fe200078e00ff */
[----:B------:R-:W-:Y:S01]  /*3910*/  UIADD3 UR13, UPT, UPT, UR13, 0xa0, URZ ;  /* 0x000000a00d0d7890 */ /* 0x000fe2000fffe0ff */
[----:B------:R-:W-:Y:S01]  /*3920*/  SHF.L.U32 R2, R11, 0x1f, RZ ;  /* 0x0000001f0b027819 */ /* 0x000fe200000006ff */
[----:B------:R-:W-:-:S03]  /*3930*/  UMOV UR4, 0x40 ;  /* 0x0000004000047882 */ /* 0x000fc60000000000 */
[----:B------:R-:W-:Y:S01]  /*3940*/  UVIRTCOUNT.DEALLOC.SMPOOL 0x80 ;  /* 0x000000800000784c */ /* 0x000fe20000000000 */
[----:B--2---:R-:W-:Y:S02]  /*3950*/  ULEA UR8, UR8, UR4, 0x18 ;  /* 0x0000000408087291 */ /* 0x004fe4000f8ec0ff */
[----:B------:R-:W-:-:S07]  /*3960*/  ULEA UR4, UR18, UR13, 0x3 ;  /* 0x0000000d12047291 */ /* 0x000fce000f8e18ff */
[----:B------:R2:W-:Y:S02]  /*3970*/  @P0 STS.U8 [UR8+0x1c], R0 ;  /* 0x00001c00ff000988 */ /* 0x0005e40008000008 */
[----:B------:R-:W4:Y:S02]  /*3980*/  SYNCS.PHASECHK.TRANS64.TRYWAIT P0, [UR4], R2 ;  /* 0x00000002ff0075a7 */ /* 0x000f240008001104 */
[----:B--2-4-:R-:W-:Y:S05]  /*3990*/  @!P0 BRA `(.L_x_67) ;  /* 0x0000003000ec8947 */ /* 0x014fea0003800000 */
.L_x_122:
[----:B------:R-:W-:-:S04]  /*39a0*/  UIADD3 UR4, UPT, UPT, UR18, 0x1, URZ ;  /* 0x0000000112047890 */ /* 0x000fc8000fffe0ff */
[----:B------:R-:W-:-:S04]  /*39b0*/  UISETP.NE.AND UP0, UPT, UR4, 0x4, UPT ;  /* 0x000000040400788c */ /* 0x000fc8000bf05270 */
[----:B------:R-:W-:Y:S02]  /*39c0*/  USEL UR6, URZ, 0x1, UP0 ;  /* 0x00000001ff067887 */ /* 0x000fe40008000000 */
[----:B------:R-:W-:-:S04]  /*39d0*/  USEL UR4, UR4, URZ, UP0 ;  /* 0x000000ff04047287 */ /* 0x000fc80008000000 */
[----:B-1----:R-:W-:Y:S01]  /*39e0*/  ULEA UR5, UR4, UR13, 0x3 ;  /* 0x0000000d04057291 */ /* 0x002fe2000f8e18ff */
[----:B--2---:R-:W-:-:S04]  /*39f0*/  LOP3.LUT R2, R11, UR6, RZ, 0x3c, !PT ;  /* 0x000000060b027c12 */ /* 0x004fc8000f8e3cff */
[----:B------:R-:W-:-:S04]  /*3a00*/  SHF.L.U32 R3, R2, 0x1f, RZ ;  /* 0x0000001f02037819 */ /* 0x000fc800000006ff */
[----:B------:R-:W1:Y:S02]  /*3a10*/  SYNCS.PHASECHK.TRANS64.TRYWAIT P0, [UR5], R3 ;  /* 0x00000003ff0075a7 */ /* 0x000e640008001105 */
[----:B-1----:R-:W-:Y:S05]  /*3a20*/  @!P0 BRA `(.L_x_68) ;  /* 0x0000003000e08947 */ /* 0x002fea0003800000 */
.L_x_124:
        /* <DEDUP_REMOVED lines=9> */
.L_x_126:
[----:B------:R-:W-:-:S04]  /*3ac0*/  UIADD3 UR4, UPT, UPT, UR4, 0x1, URZ ;  /* 0x0000000104047890 */ /* 0x000fc8000fffe0ff */
[----:B------:R-:W-:-:S04]  /*3ad0*/  UISETP.NE.AND UP0, UPT, UR4, 0x4, UPT ;  /* 0x000000040400788c */ /* 0x000fc8000bf05270 */
[----:B------:R-:W-:Y:S02]  /*3ae0*/  USEL UR5, URZ, 0x1, UP0 ;  /* 0x00000001ff057887 */ /* 0x000fe40008000000 */
[----:B------:R-:W-:-:S04]  /*3af0*/  USEL UR4, UR4, URZ, UP0 ;  /* 0x000000ff04047287 */ /* 0x000fc80008000000 */
[----:B------:R-:W-:Y:S01]  /*3b00*/  ULEA UR4, UR4, UR13, 0x3 ;  /* 0x0000000d04047291 */ /* 0x000fe2000f8e18ff */
[----:B------:R-:W-:-:S04]  /*3b10*/  LOP3.LUT R2, R2, UR5, RZ, 0x3c, !PT ;  /* 0x0000000502027c12 */ /* 0x000fc8000f8e3cff */
[----:B------:R-:W-:-:S04]  /*3b20*/  SHF.L.U32 R2, R2, 0x1f, RZ ;  /* 0x0000001f02027819 */ /* 0x000fc800000006ff */
[----:B------:R-:W2:Y:S02]  /*3b30*/  SYNCS.PHASECHK.TRANS64.TRYWAIT P0, [UR4], R2 ;  /* 0x00000002ff0075a7 */ /* 0x000ea40008001104 */
[----:B--2---:R-:W-:Y:S05]  /*3b40*/  @!P0 BRA `(.L_x_70) ;  /* 0x0000003000c88947 */ /* 0x004fea0003800000 */
.L_x_128:
[----:B------:R-:W-:Y:S01]  /*3b50*/  NOP ;  /* 0x0000000000007918 */ /* 0x000fe20000000000 */
[----:B-1----:R-:W1:Y:S01]  /*3b60*/  LDS R0, [UR8+0x14] ;  /* 0x00001408ff007984 */ /* 0x002e620008000800 */
[----:B------:R-:W-:Y:S01]  /*3b70*/  ULOP3.LUT UR4, UR24, 0xffff, URZ, 0xc0, !UPT ;  /* 0x0000ffff18047892 */ /* 0x000fe2000f8ec0ff */
[----:B------:R-:W-:Y:S01]  /*3b80*/  UMOV UR5, 0xffff ;  /* 0x0000ffff00057882 */ /* 0x000fe20000000000 */
[----:B------:R-:W-:Y:S02]  /*3b90*/  UMOV UR6, 0x1 ;  /* 0x0000000100067882 */ /* 0x000fe40000000000 */
[----:B------:R-:W-:-:S04]  /*3ba0*/  USHF.R.U32.HI UR4, URZ, 0x5, UR4 ;  /* 0x00000005ff047899 */ /* 0x000fc80008011604 */
[----:B------:R-:W-:Y:S02]  /*3bb0*/  USHF.L.U32 UR5, UR5, UR4, URZ ;  /* 0x0000000405057299 */ /* 0x000fe400080006ff */
[----:B------:R-:W-:-:S04]  /*3bc0*/  USHF.L.U32 UR4, UR6, UR4, URZ ;  /* 0x0000000406047299 */ /* 0x000fc800080006ff */
[----:B-1----:R-:W-:-:S04]  /*3bd0*/  LOP3.LUT R0, R0, UR5, RZ, 0xc0, !PT ;  /* 0x0000000500007c12 */ /* 0x002fc8000f8ec0ff */
[----:B------:R-:W-:-:S13]  /*3be0*/  ISETP.NE.AND P0, PT, R0, UR5, PT ;  /* 0x0000000500007c0c */ /* 0x000fda000bf05270 */
[----:B------:R-:W-:Y:S05]  /*3bf0*/  @P0 BRA `(.L_x_71) ;  /* 0x0000000000580947 */ /* 0x000fea0003800000 */
[----:B------:R-:W1:Y:S02]  /*3c00*/  LDS R0, [UR8+0x18] ;  /* 0x00001808ff007984 */ /* 0x000e640008000800 */
[----:B-1----:R-:W-:-:S04]  /*3c10*/  LOP3.LUT R0, R0, UR4, RZ, 0xc0, !PT ;  /* 0x0000000400007c12 */ /* 0x002fc8000f8ec0ff */
[----:B------:R-:W-:-:S13]  /*3c20*/  ISETP.NE.AND P0, PT, R0, UR4, PT ;  /* 0x0000000400007c0c */ /* 0x000fda000bf05270 */
[----:B------:R-:W-:Y:S05]  /*3c30*/  @P0 BRA `(.L_x_72) ;  /* 0x00000000003c0947 */ /* 0x000fea0003800000 */
[----:B------:R-:W1:Y:S01]  /*3c40*/  S2R R2, SR_LANEID ;  /* 0x0000000000027919 */ /* 0x000e620000000000 */
[----:B------:R-:W-:-:S06]  /*3c50*/  ULOP3.LUT UR5, URZ, UR5, URZ, 0x33, !UPT ;  /* 0x00000005ff057292 */ /* 0x000fcc000f8e33ff */
[----:B------:R-:W-:-:S04]  /*3c60*/  IMAD.U32 R0, RZ, RZ, UR5 ;  /* 0x00000005ff007e24 */ /* 0x000fc8000f8e00ff */
[----:B------:R2:W4:Y:S02]  /*3c70*/  REDUX UR7, R0 ;  /* 0x00000000000773c4 */ /* 0x0005240000000000 */
[----:B------:R1:W-:Y:S01]  /*3c80*/  UTCATOMSWS.AND URZ, UR5 ;  /* 0x0000000500ff79e3 */ /* 0x0003e20008000000 */
[----:B--2---:R-:W-:Y:S01]  /*3c90*/  LOP3.LUT R0, RZ, UR4, RZ, 0x33, !PT ;  /* 0x00000004ff007c12 */ /* 0x004fe2000f8e33ff */
[----:B------:R-:W-:Y:S02]  /*3ca0*/  VOTEU.ANY UR4, UPT, PT ;  /* 0x0000000000047886 */ /* 0x000fe400038e0100 */
[----:B------:R-:W-:Y:S02]  /*3cb0*/  UFLO.U32 UR4, UR4 ;  /* 0x00000004000472bd */ /* 0x000fe400080e0000 */
[----:B------:R-:W2:Y:S04]  /*3cc0*/  REDUX UR6, R0 ;  /* 0x00000000000673c4 */ /* 0x000ea80000000000 */
[----:B-1----:R-:W-:-:S02]  /*3cd0*/  ISETP.EQ.U32.AND P0, PT, R2, UR4, PT ;  /* 0x0000000402007c0c */ /* 0x002fc4000bf02070 */
[----:B----4-:R-:W-:-:S11]  /*3ce0*/  MOV R2, UR7 ;  /* 0x0000000700027c02 */ /* 0x010fd60008000f00 */
[----:B------:R1:W-:Y:S01]  /*3cf0*/  @P0 ATOMS.AND RZ, [UR8+0x14], R2 ;  /* 0x00001402ffff098c */ /* 0x0003e2000a800008 */
[----:B--2---:R-:W-:-:S05]  /*3d00*/  IMAD.U32 R0, RZ, RZ, UR6 ;  /* 0x00000006ff007e24 */ /* 0x004fca000f8e00ff */
[----:B------:R1:W-:Y:S01]  /*3d10*/  @P0 ATOMS.AND RZ, [UR8+0x18], R0 ;  /* 0x00001800ffff098c */ /* 0x0003e2000a800008 */
[----:B------:R-:W-:Y:S05]  /*3d20*/  BRA `(.L_x_73) ;  /* 0x0000000000147947 */ /* 0x000fea0003800000 */
.L_x_72:
[----:B------:R-:W-:Y:S02]  /*3d30*/  MOV R2, 0x3d50 ;  /* 0x00003d5000027802 */ /* 0x000fe40000000f00 */
[----:B---3-5:R-:W-:Y:S05]  /*3d40*/  CALL.REL.NOINC `($__internal_0_$__cuda_sm10x_tcgen05_guardrail_trap_col_being_dealloced_not_returned_by_alloc) ;  /* 0x0000003000e47944 */ /* 0x028fea0003c00000 */
[----:B------:R-:W-:Y:S05]  /*3d50*/  BRA `(.L_x_73) ;  /* 0x0000000000087947 */ /* 0x000fea0003800000 */
.L_x_71:
[----:B------:R-:W-:Y:S02]  /*3d60*/  MOV R2, 0x3d80 ;  /* 0x00003d8000027802 */ /* 0x000fe40000000f00 */
[----:B---3-5:R-:W-:Y:S05]  /*3d70*/  CALL.REL.NOINC `($__internal_2_$__cuda_sm10x_tcgen05_guardrail_trap_unallocated_columns_being_dealloced) ;  /* 0x0000003000f07944 */ /* 0x028fea0003c00000 */
.L_x_73:
[----:B------:R-:W-:Y:S01]  /*3d80*/  NOP ;  /* 0x0000000000007918 */ /* 0x000fe20000000000 */
[----:B------:R-:W-:Y:S05]  /*3d90*/  EXIT ;  /* 0x000000000000794d */ /* 0x000fea0003800000 */
.L_x_55:
[----:B------:R-:W-:-:S09]  /*3da0*/  UISETP.NE.OR UP0, UPT, UR22, 0x3, !UP3 ;  /* 0x000000031600788c */ /* 0x000fd2000df05670 */
[----:B------:R-:W-:Y:S05]  /*3db0*/  BRA.U UP0, `(.L_x_74) ;  /* 0x0000000d00087547 */ /* 0x000fea000b800000 */
[----:B------:R-:W2:Y:S01]  /*3dc0*/  LDCU UR26, c[0x0][0x370] ;  /* 0x00006e00ff1a77ac */ /* 0x000ea20008000800 */
[----:B------:R-:W3:Y:S01]  /*3dd0*/  LDC.64 R16, c[0x0][0x348] ;  /* 0x0000d200ff107b82 */ /* 0x000ee20000000a00 */
[----:B------:R-:W-:Y:S02]  /*3de0*/  HFMA2 R13, -RZ, RZ, 0, 0 ;  /* 0x00000000ff0d7431 */ /* 0x000fe400000001ff */
[----:B------:R-:W-:Y:S01]  /*3df0*/  IMAD.MOV.U32 R15, RZ, RZ, 0x1 ;  /* 0x00000001ff0f7424 */ /* 0x000fe200078e00ff */
[----:B------:R-:W2:Y:S01]  /*3e00*/  LDCU.128 UR28, c[0x0][0xb10] ;  /* 0x00016200ff1c77ac */ /* 0x000ea20008000c00 */
[----:B------:R-:W-:Y:S01]  /*3e10*/  IMAD.MOV.U32 R14, RZ, RZ, RZ ;  /* 0x000000ffff0e7224 */ /* 0x000fe200078e00ff */
[----:B------:R-:W-:Y:S01]  /*3e20*/  MOV R7, 0x1000 ;  /* 0x0000100000077802 */ /* 0x000fe20000000f00 */
[----:B------:R-:W4:Y:S01]  /*3e30*/  LDCU UR25, c[0x0][0x374] ;  /* 0x00006e80ff1977ac */ /* 0x000f220008000800 */
[----:B------:R-:W1:Y:S01]  /*3e40*/  LDC.64 R2, c[0x0][0x888] ;  /* 0x00022200ff027b82 */ /* 0x000e620000000a00 */
[----:B------:R-:W4:Y:S01]  /*3e50*/  LDCU UR16, c[0x0][0xb0c] ;  /* 0x00016180ff1077ac */ /* 0x000f220008000800 */
[----:B------:R-:W3:Y:S06]  /*3e60*/  LDCU UR35, c[0x0][0xb20] ;  /* 0x00016400ff2377ac */ /* 0x000eec0008000800 */
[----:B------:R-:W1:Y:S01]  /*3e70*/  LDC.64 R4, c[0x0][0x890] ;  /* 0x00022400ff047b82 */ /* 0x000e620000000a00 */
[----:B------:R-:W3:Y:S01]  /*3e80*/  LDCU UR4, c[0x0][0xb30] ;  /* 0x00016600ff0477ac */ /* 0x000ee20008000800 */
[----:B------:R-:W-:Y:S01]  /*3e90*/  UMOV UR17, 0x400 ;  /* 0x0000040000117882 */ /* 0x000fe20000000000 */
[----:B--2---:R-:W-:-:S02]  /*3ea0*/  UIMAD.WIDE.U32 UR32, UR26, UR28, URZ ;  /* 0x0000001c1a2072a5 */ /* 0x004fc4000f8e00ff */
[----:B----4-:R-:W-:Y:S02]  /*3eb0*/  UIMAD.WIDE.U32 UR6, UR25, UR31, URZ ;  /* 0x0000001f190672a5 */ /* 0x010fe4000f8e00ff */
[----:B------:R-:W-:Y:S02]  /*3ec0*/  ULEA UR17, UR48, UR17, 0x18 ;  /* 0x0000001130117291 */ /* 0x000fe4000f8ec0ff */
[----:B------:R-:W-:Y:S02]  /*3ed0*/  UPLOP3.LUT UP3, UPT, UPT, UPT, UPT, 0x40, 0x4 ;  /* 0x000000000004789c */ /* 0x000fe40003f6e870 */
[----:B------:R-:W-:Y:S01]  /*3ee0*/  UIADD3 UR5, UPT, UPT, UR17, 0x40, URZ ;  /* 0x0000004011057890 */ /* 0x000fe2000fffe0ff */
[----:B------:R-:W-:Y:S01]  /*3ef0*/  UMOV UR32, UR33 ;  /* 0x0000002100207c82 */ /* 0x000fe20008000000 */
[----:B------:R-:W-:Y:S01]  /*3f00*/  UMOV UR27, UR7 ;  /* 0x00000007001b7c82 */ /* 0x000fe20008000000 */
[----:B------:R-:W-:Y:S02]  /*3f10*/  UISETP.GE.AND UP0, UPT, UR40, 0x1, UPT ;  /* 0x000000012800788c */ /* 0x000fe4000bf06270 */
[----:B------:R-:W-:Y:S01]  /*3f20*/  UISETP.NE.AND UP4, UPT, UR40, 0x1, UPT ;  /* 0x000000012800788c */ /* 0x000fe2000bf85270 */
[----:B------:R-:W2:Y:S01]  /*3f30*/  LDCU.64 UR14, c[0x0][0xb28] ;  /* 0x00016500ff0e77ac */ /* 0x000ea20008000a00 */
[----:B------:R-:W-:-:S02]  /*3f40*/  UISETP.NE.AND UP6, UPT, UR16, 0x1, UPT ;  /* 0x000000011000788c */ /* 0x000fc4000bfc5270 */
[----:B------:R-:W-:Y:S02]  /*3f50*/  UISETP.NE.AND UP5, UPT, UR30, 0x1, UPT ;  /* 0x000000011e00788c */ /* 0x000fe4000bfa5270 */
[----:B------:R-:W-:Y:S02]  /*3f60*/  UPRMT UR48, UR48, 0x654, UR5 ;  /* 0x0000065430307896 */ /* 0x000fe40008000005 */
[----:B------:R-:W-:Y:S02]  /*3f70*/  USHF.R.U32.HI UR32, URZ, UR29, UR32 ;  /* 0x0000001dff207299 */ /* 0x000fe40008011620 */
[----:B---3--:R-:W-:Y:S02]  /*3f80*/  USHF.R.U32.HI UR27, URZ, UR35, UR27 ;  /* 0x00000023ff1b7299 */ /* 0x008fe4000801161b */
[----:B------:R-:W-:-:S11]  /*3f90*/  UISETP.NE.AND UP2, UPT, UR4, 0x1, UPT ;  /* 0x000000010400788c */ /* 0x000fd6000bf45270 */
.L_x_82:
[C---:B------:R-:W-:Y:S02]  /*3fa0*/  LEA R12, R14.reuse, UR17, 0x3 ;  /* 0x000000110e0c7c11 */ /* 0x040fe4000f8e18ff */
[----:B------:R-:W-:Y:S02]  /*3fb0*/  SHF.L.U32 R0, R13, 0x1f, RZ ;  /* 0x0000001f0d007819 */ /* 0x000fe400000006ff */
[----:B------:R-:W-:Y:S02]  /*3fc0*/  LEA R8, R14, UR17, 0x4 ;  /* 0x000000110e087c11 */ /* 0x000fe4000f8e20ff */
[----:B---3--:R-:W3:Y:S02]  /*3fd0*/  SYNCS.PHASECHK.TRANS64.TRYWAIT P0, [R12+URZ+0x60], R0 ;  /* 0x000060000c0075a7 */ /* 0x008ee400080011ff */
[----:B---3--:R-:W-:Y:S05]  /*3fe0*/  @!P0 BRA `(.L_x_75) ;  /* 0x0000002c00b88947 */ /* 0x008fea0003800000 */
.L_x_129:
[----:B------:R-:W4:Y:S01]  /*3ff0*/  LDS.128 R8, [R8+0xf0] ;  /* 0x0000f00008087984 */ /* 0x000f220000000c00 */
[----:B------:R-:W-:Y:S01]  /*4000*/  UISETP.GE.AND UP0, UPT, UR40, 0x1, UPT ;  /* 0x000000012800788c */ /* 0x000fe2000bf06270 */
[----:B------:R-:W-:Y:S01]  /*4010*/  @!PT LDS RZ, [RZ] ;  /* 0x00000000fffff984 */ /* 0x000fe20000000800 */
[----:B------:R-:W-:Y:S01]  /*4020*/  @!PT LDS RZ, [RZ] ;  /* 0x00000000fffff984 */ /* 0x000fe20000000800 */
[----:B------:R-:W-:Y:S01]  /*4030*/  @!PT LDS RZ, [RZ] ;  /* 0x00000000fffff984 */ /* 0x000fe20000000800 */
[----:B------:R-:W-:Y:S01]  /*4040*/  @!PT LDS RZ, [RZ] ;  /* 0x00000000fffff984 */ /* 0x000fe20000000800 */
[----:B------:R1:W-:Y:S06]  /*4050*/  MEMBAR.ALL.CTA ;  /* 0x0000000000007992 */ /* 0x0003ec0000008000 */
[----:B-1----:R-:W1:Y:S01]  /*4060*/  FENCE.VIEW.ASYNC.S ;  /* 0x00000000000073c6 */ /* 0x002e620000000000 */
[----:B----4-:R-:W-:Y:S11]  /*4070*/  LOP3.LUT P0, RZ, R10, 0x1, RZ, 0xc0, !PT ;  /* 0x000000010aff7812 */ /* 0x010ff6000780c0ff */
[----:B------:R-:W-:Y:S02]  /*4080*/  @!UPT UIADD3 URZ, UPT, UPT, URZ, URZ, URZ ;  /* 0x000000fffffff290 */ /* 0x000fe4000fffe0ff */
[----:B-1----:R-:W-:Y:S01]  /*4090*/  VOTEU.ANY UP1, P0 ;  /* 0x0000000000ff7886 */ /* 0x002fe20000020100 */
[----:B------:R-:W-:Y:S11]  /*40a0*/  PLOP3.LUT P0, PT, PT, PT, UP1, 0x80, 0x8 ;  /* 0x000000000008781c */ /* 0x000ff60003f0f018 */
[----:B------:R-:W-:Y:S02]  /*40b0*/  @!UPT UIADD3 URZ, UPT, UPT, URZ, URZ, URZ ;  /* 0x000000fffffff290 */ /* 0x000fe4000fffe0ff */
[----:B---3--:R-:W-:Y:S02]  /*40c0*/  @P0 SHF.R.U32.HI R0, RZ, 0x10, R9 ;  /* 0x00000010ff000819 */ /* 0x008fe40000011609 */
[----:B------:R-:W-:Y:S02]  /*40d0*/  @P0 MOV R6, R8 ;  /* 0x0000000800060202 */ /* 0x000fe40000000f00 */
[----:B------:R-:W-:Y:S01]  /*40e0*/  @P0 R2UR UR4, R0 ;  /* 0x00000000000402ca */ /* 0x000fe200000e0000 */
[----:B------:R-:W-:Y:S01]  /*40f0*/  VIADD R0, R12, 0x70 ;  /* 0x000000700c007836 */ /* 0x000fe20000000000 */
[----:B------:R-:W-:Y:S02]  /*4100*/  @P0 LOP3.LUT R8, R9, 0xffff, RZ, 0xc0, !PT ;  /* 0x0000ffff09080812 */ /* 0x000fe400078ec0ff */
[----:B------:R-:W-:Y:S02]  /*4110*/  @P0 R2UR UR6, R6 ;  /* 0x00000000060602ca */ /* 0x000fe400000e0000 */
[----:B------:R-:W-:Y:S02]  /*4120*/  PRMT R0, RZ, 0x654, R0 ;  /* 0x00000654ff007816 */ /* 0x000fe40000000000 */
[----:B------:R-:W-:Y:S02]  /*4130*/  @P0 R2UR UR5, R8 ;  /* 0x00000000080502ca */ /* 0x000fe400000e0000 */
[----:B------:R1:W-:Y:S03]  /*4140*/  SYNCS.ARRIVE.TRANS64.RED.A1T0 RZ, [R0+URZ], RZ ;  /* 0x000000ff00ff79a7 */ /* 0x0003e600081004ff */
[----:B------:R-:W-:Y:S04]  /*4150*/  @UP1 UMOV UR24, UR4 ;  /* 0x0000000400181c82 */ /* 0x000fe80008000000 */
[----:B------:R-:W-:Y:S04]  /*4160*/  @UP1 UMOV UR13, UR6 ;  /* 0x00000006000d1c82 */ /* 0x000fe80008000000 */
[----:B------:R-:W-:Y:S01]  /*4170*/  @UP1 UMOV UR7, UR5 ;  /* 0x0000000500071c82 */ /* 0x000fe20008000000 */
[----:B------:R-:W-:Y:S05]  /*4180*/  BRA.U !UP0, `(.L_x_76) ;  /* 0x0000000108a47547 */ /* 0x000fea000b800000 */
[----:B------:R-:W-:Y:S02]  /*4190*/  UIMAD.WIDE.U32 UR10, UR7, UR31, URZ ;  /* 0x0000001f070a72a5 */ /* 0x000fe4000f8e00ff */
[----:B------:R-:W-:Y:S02]  /*41a0*/  UIMAD.WIDE.U32 UR18, UR13, UR28, URZ ;  /* 0x0000001c0d1272a5 */ /* 0x000fe4000f8e00ff */
[----:B------:R-:W-:Y:S02]  /*41b0*/  USEL UR4, UR25, UR27, !UP5 ;  /* 0x0000001b19047287 */ /* 0x000fe4000e800000 */
[----:B------:R-:W-:Y:S02]  /*41c0*/  USEL UR8, UR26, UR32, !UP6 ;  /* 0x000000201a087287 */ /* 0x000fe4000f000000 */
[----:B--2---:R-:W-:Y:S02]  /*41d0*/  UIMAD.WIDE.U32 UR20, UR4, UR14, URZ ;  /* 0x0000000e041472a5 */ /* 0x004fe4000f8e00ff */
[----:B------:R-:W-:Y:S01]  /*41e0*/  UIMAD.WIDE.U32 UR22, UR8, UR14, URZ ;  /* 0x0000000e081672a5 */ /* 0x000fe2000f8e00ff */
[----:B------:R-:W-:Y:S02]  /*41f0*/  UMOV UR5, UR11 ;  /* 0x0000000b00057c82 */ /* 0x000fe40008000000 */
[----:B------:R-:W-:Y:S03]  /*4200*/  USHF.R.U32.HI UR6, URZ, UR35, UR5 ;  /* 0x00000023ff067299 */ /* 0x000fe60008011605 */
[----:B------:R-:W-:Y:S01]  /*4210*/  UMOV UR5, UR19 ;  /* 0x0000001300057c82 */ /* 0x000fe20008000000 */
[----:B------:R-:W-:Y:S02]  /*4220*/  USEL UR6, UR7, UR6, !UP5 ;  /* 0x0000000607067287 */ /* 0x000fe4000e800000 */
[----:B------:R-:W-:Y:S02]  /*4230*/  USHF.R.U32.HI UR9, URZ, UR29, UR5 ;  /* 0x0000001dff097299 */ /* 0x000fe40008011605 */
[----:B------:R-:W-:Y:S01]  /*4240*/  UIMAD.WIDE.U32 UR10, UR6, UR14, URZ ;  /* 0x0000000e060a72a5 */ /* 0x000fe2000f8e00ff */
[----:B------:R-:W-:Y:S02]  /*4250*/  UMOV UR5, UR21 ;  /* 0x0000001500057c82 */ /* 0x000fe40008000000 */
[----:B------:R-:W-:Y:S03]  /*4260*/  @UP4 USHF.R.U32.HI UR4, URZ, UR15, UR5 ;  /* 0x0000000fff044299 */ /* 0x000fe60008011605 */
[----:B------:R-:W-:Y:S01]  /*4270*/  UMOV UR5, UR23 ;  /* 0x0000001700057c82 */ /* 0x000fe20008000000 */
[----:B------:R-:W-:Y:S02]  /*4280*/  UIMAD UR4, UR40, UR4, URZ ;  /* 0x00000004280472a4 */ /* 0x000fe4000f8e02ff */
[----:B------:R-:W-:Y:S02]  /*4290*/  @UP4 USHF.R.U32.HI UR8, URZ, UR15, UR5 ;  /* 0x0000000fff084299 */ /* 0x000fe40008011605 */
[----:B------:R-:W-:Y:S02]  /*42a0*/  USEL UR5, UR13, UR9, !UP6 ;  /* 0x000000090d057287 */ /* 0x000fe4000f000000 */
[----:B------:R-:W-:Y:S02]  /*42b0*/  UIMAD UR9, UR40, UR8, URZ ;  /* 0x00000008280972a4 */ /* 0x000fe4000f8e02ff */
[----:B------:R-:W-:Y:S03]  /*42c0*/  UISETP.GE.AND UP0, UPT, UR6, UR4, UPT ;  /* 0x000000040600728c */ /* 0x000fe6000bf06270 */
[----:B------:R-:W-:Y:S01]  /*42d0*/  UMOV UR4, UR11 ;  /* 0x0000000b00047c82 */ /* 0x000fe20008000000 */
[----:B------:R-:W-:Y:S02]  /*42e0*/  UISETP.GE.OR UP0, UPT, UR5, UR9, UP0 ;  /* 0x000000090500728c */ /* 0x000fe40008706670 */
[----:B------:R-:W-:Y:S02]  /*42f0*/  USHF.R.U32.HI UR4, URZ, UR15, UR4 ;  /* 0x0000000fff047299 */ /* 0x000fe40008011604 */
[----:B------:R-:W-:Y:S02]  /*4300*/  UIMAD.WIDE.U32 UR10, UR5, UR14, URZ ;  /* 0x0000000e050a72a5 */ /* 0x000fe4000f8e00ff */
[----:B------:R-:W-:Y:S04]  /*4310*/  USEL UR12, UR6, UR4, !UP4 ;  /* 0x00000004060c7287 */ /* 0x000fe8000e000000 */
[----:B------:R-:W-:Y:S01]  /*4320*/  UIADD3 UR9, UPT, UPT, -UR12, URZ, URZ ;  /* 0x000000ff0c097290 */ /* 0x000fe2000fffe1ff */
[----:B------:R-:W-:Y:S02]  /*4330*/  @!UP0 UMOV UR4, UR11 ;  /* 0x0000000b00048c82 */ /* 0x000fe40008000000 */
[----:B------:R-:W-:Y:S02]  /*4340*/  @!UP0 USHF.R.U32.HI UR4, URZ, UR15, UR4 ;  /* 0x0000000fff048299 */ /* 0x000fe40008011604 */
[----:B------:R-:W-:Y:S02]  /*4350*/  UIMAD UR9, UR40, UR9, UR6 ;  /* 0x00000009280972a4 */ /* 0x000fe4000f8e0206 */
[----:B------:R-:W-:Y:S04]  /*4360*/  @!UP0 USEL UR4, UR5, UR4, !UP4 ;  /* 0x0000000405048287 */ /* 0x000fe8000e000000 */
[----:B------:R-:W-:Y:S02]  /*4370*/  @!UP0 UIMAD UR9, UR8, UR9, UR4 ;  /* 0x00000009080982a4 */ /* 0x000fe4000f8e0204 */
[----:B------:R-:W-:Y:S02]  /*4380*/  @!UP0 UIADD3 UR10, UPT, UPT, UR12, -UR4, URZ ;  /* 0x800000040c0a8290 */ /* 0x000fe4000fffe0ff */
[----:B------:R-:W-:Y:S02]  /*4390*/  UIADD3 UR4, UPT, UPT, -UR5, URZ, URZ ;  /* 0x000000ff05047290 */ /* 0x000fe4000fffe1ff */
[----:B------:R-:W-:Y:S02]  /*43a0*/  UIADD3 UR8, UPT, UPT, -UR6, URZ, URZ ;  /* 0x000000ff06087290 */ /* 0x000fe4000fffe1ff */
[----:B------:R-:W-:Y:S02]  /*43b0*/  @!UP0 UIMAD UR6, UR10, UR40, UR5 ;  /* 0x000000280a0682a4 */ /* 0x000fe4000f8e0205 */
[----:B------:R-:W-:Y:S02]  /*43c0*/  UIMAD UR13, UR16, UR4, UR13 ;  /* 0x00000004100d72a4 */ /* 0x000fe4000f8e020d */
[----:B------:R-:W-:Y:S01]  /*43d0*/  UIMAD UR7, UR30, UR8, UR7 ;  /* 0x000000081e0772a4 */ /* 0x000fe2000f8e0207 */
[----:B------:R-:W-:Y:S02]  /*43e0*/  @!UP0 UMOV UR5, UR9 ;  /* 0x0000000900058c82 */ /* 0x000fe40008000000 */
[----:B------:R-:W-:Y:S02]  /*43f0*/  UIMAD UR13, UR5, UR16, UR13 ;  /* 0x00000010050d72a4 */ /* 0x000fe4000f8e020d */
[----:B------:R-:W-:Y:S11]  /*4400*/  UIMAD UR7, UR6, UR30, UR7 ;  /* 0x0000001e060772a4 */ /* 0x000ff6000f8e0207 */
[----:B------:R-:W-:Y:S01]  /*4410*/  @!UPT UIADD3 URZ, UPT, UPT, URZ, URZ, URZ ;  /* 0x000000fffffff290 */ /* 0x000fe2000fffe0ff */
.L_x_76:
[----:B------:R-:W3:Y:S01]  /*4420*/  @!UP2 LDCU.128 UR20, c[0x0][0xb10] ;  /* 0x00016200ff14a7ac */ /* 0x000ee20008000c00 */
[C---:B------:R-:W-:Y:S02]  /*4430*/  ISETP.NE.U32.AND P1, PT, R4.reuse, RZ, PT ;  /* 0x000000ff0400720c */ /* 0x040fe40003f25070 */
[----:B------:R-:W-:Y:S02]  /*4440*/  ISETP.NE.U32.AND P0, PT, R4, RZ, PT ;  /* 0x000000ff0400720c */ /* 0x000fe40003f05070 */
[C---:B------:R-:W-:Y:S02]  /*4450*/  ISETP.NE.AND.EX P1, PT, R5.reuse, RZ, PT, P1 ;  /* 0x000000ff0500720c */ /* 0x040fe40003f25310 */
[----:B------:R-:W-:Y:S01]  /*4460*/  ISETP.NE.AND.EX P0, PT, R5, RZ, PT, P0 ;  /* 0x000000ff0500720c */ /* 0x000fe20003f05300 */
[----:B------:R-:W4:Y:S01]  /*4470*/  @!UP2 LDCU UR5, c[0x0][0xb0c] ;  /* 0x00016180ff05a7ac */ /* 0x000f220008000800 */
[----:B------:R-:W-:Y:S01]  /*4480*/  SHF.L.U32 R6, R15, 0x1f, RZ ;  /* 0x0000001f0f067819 */ /* 0x000fe200000006ff */
[----:B---3--:R-:W-:Y:S07]  /*4490*/  UIMAD.WIDE.U32 UR8, UR13, UR20, URZ ;  /* 0x000000140d0872a5 */ /* 0x008fee000f8e00ff */
[----:B------:R-:W-:Y:S01]  /*44a0*/  @!UP2 UMOV UR4, UR9 ;  /* 0x000000090004ac82 */ /* 0x000fe20008000000 */
[----:B----4-:R-:W-:Y:S02]  /*44b0*/  @!UP2 UISETP.NE.AND UP0, UPT, UR5, 0x1, UPT ;  /* 0x000000010500a88c */ /* 0x010fe4000bf05270 */
[----:B------:R-:W-:Y:S02]  /*44c0*/  @!UP2 USHF.R.U32.HI UR4, URZ, UR21, UR4 ;  /* 0x00000015ff04a299 */ /* 0x000fe40008011604 */
[----:B------:R-:W-:Y:S02]  /*44d0*/  UIMAD.WIDE.U32 UR8, UR7, UR23, URZ ;  /* 0x00000017070872a5 */ /* 0x000fe4000f8e00ff */
[----:B------:R-:W-:Y:S02]  /*44e0*/  @!UP2 USEL UR10, UR13, UR4, !UP0 ;  /* 0x000000040d0aa287 */ /* 0x000fe4000c000000 */
[----:B------:R-:W-:Y:S03]  /*44f0*/  @!UP2 UISETP.NE.AND UP0, UPT, UR22, 0x1, UPT ;  /* 0x000000011600a88c */ /* 0x000fe6000bf05270 */
[----:B------:R-:W-:Y:S02]  /*4500*/  @!UP2 UMOV UR6, UR9 ;  /* 0x000000090006ac82 */ /* 0x000fe40008000000 */
[----:B------:R-:W3:Y:S02]  /*4510*/  @!UP2 LDCU UR4, c[0x0][0xb20] ;  /* 0x00016400ff04a7ac */ /* 0x000ee40008000800 */
[----:B---3--:R-:W-:Y:S04]  /*4520*/  @!UP2 USHF.R.U32.HI UR6, URZ, UR4, UR6 ;  /* 0x00000004ff06a299 */ /* 0x008fe80008011606 */
[----:B------:R-:W-:Y:S04]  /*4530*/  @!UP2 USEL UR6, UR7, UR6, !UP0 ;  /* 0x000000060706a287 */ /* 0x000fe8000c000000 */
[----:B------:R-:W-:Y:S02]  /*4540*/  @!UP2 UIADD3 UR4, UPT, UPT, -UR10, UR6, URZ ;  /* 0x000000060a04a290 */ /* 0x000fe4000fffe1ff */
[----:B------:R-:W-:Y:S02]  /*4550*/  @!UP2 UIADD3 UR6, UPT, UPT, UR10, -UR6, URZ ;  /* 0x800000060a06a290 */ /* 0x000fe4000fffe0ff */
[----:B------:R-:W-:Y:S02]  /*4560*/  @!UP2 UIMAD UR13, UR4, UR5, UR13 ;  /* 0x00000005040da2a4 */ /* 0x000fe4000f8e020d */
[----:B------:R-:W-:Y:S01]  /*4570*/  @!UP2 UIMAD UR7, UR6, UR22, UR7 ;  /* 0x000000160607a2a4 */ /* 0x000fe2000f8e0207 */
[----:B------:R-:W-:Y:S11]  /*4580*/  BRA.U UP3, `(.L_x_77) ;  /* 0x0000000103107547 */ /* 0x000ff6000b800000 */
[----:B------:R-:W-:Y:S04]  /*4590*/  MOV R8, UR34 ;  /* 0x0000002200087c02 */ /* 0x000fe80008000f00 */
[----:B------:R-:W-:Y:S04]  /*45a0*/  SHF.L.U32 R8, R8, 0x1f, RZ ;  /* 0x0000001f08087819 */ /* 0x000fe800000006ff */
[----:B------:R-:W3:Y:S02]  /*45b0*/  SYNCS.PHASECHK.TRANS64.TRYWAIT P2, [UR17+0x58], R8 ;  /* 0x00005808ff0075a7 */ /* 0x000ee40008041111 */
[----:B---3--:R-:W-:Y:S05]  /*45c0*/  @!P2 BRA `(.L_x_78) ;  /* 0x000000280054a947 */ /* 0x008fea0003800000 */
.L_x_77:
[----:B------:R-:W-:Y:S05]  /*45d0*/  @!P1 BRA `(.L_x_79) ;  /* 0x0000000000309947 */ /* 0x000fea0003800000 */
[----:B------:R-:W-:Y:S01]  /*45e0*/  ISETP.NE.U32.AND P1, PT, R2, RZ, PT ;  /* 0x000000ff0200720c */ /* 0x000fe20003f25070 */
[----:B------:R-:W3:Y:S01]  /*45f0*/  LDCU.64 UR4, c[0x0][0x358] ;  /* 0x00006b00ff0477ac */ /* 0x000ee20008000a00 */
[----:B------:R-:W-:Y:S02]  /*4600*/  IMAD.MOV.U32 R80, RZ, RZ, 0x1 ;  /* 0x00000001ff507424 */ /* 0x000fe400078e00ff */
[----:B------:R-:W-:Y:S11]  /*4610*/  ISETP.NE.AND.EX P1, PT, R3, RZ, PT, P1 ;  /* 0x000000ff0300720c */ /* 0x000ff60003f25310 */
[----:B------:R-:W-:Y:S02]  /*4620*/  @!UPT UIADD3 URZ, UPT, UPT, URZ, URZ, URZ ;  /* 0x000000fffffff290 */ /* 0x000fe4000fffe0ff */
[----:B-1----:R-:W1:Y:S01]  /*4630*/  @P1 LDC.64 R8, c[0x0][0x888] ;  /* 0x00022200ff081b82 */ /* 0x002e620000000a00 */
[----:B------:R-:W-:Y:S04]  /*4640*/  @P1 IMAD R0, R4, UR36, RZ ;  /* 0x0000002404001c24 */ /* 0x000fe8000f8e02ff */
[----:B-1----:R-:W-:Y:S04]  /*4650*/  @P1 IMAD.WIDE R8, R0, 0x4, R8 ;  /* 0x0000000400081825 */ /* 0x002fe800078e0208 */
[----:B------:R-:W-:Y:S01]  /*4660*/  HFMA2 R0, -RZ, RZ, 0, 5.9604644775390625e-08 ;  /* 0x00000001ff007431 */ /* 0x000fe200000001ff */
[----:B---3-5:R3:W5:Y:S04]  /*4670*/  @P1 LDG.E R39, desc[UR4][R8.64] ;  /* 0x0000000408271981 */ /* 0x028768000c1e1900 */
[----:B------:R-:W-:Y:S01]  /*4680*/  @!P1 PRMT R80, R0, 0x7610, R80 ;  /* 0x0000761000509816 */ /* 0x000fe20000000050 */
[----:B---3--:R-:W4:Y:S06]  /*4690*/  @!P1 LDC R39, c[0x0][0x880] ;  /* 0x00022000ff279b82 */ /* 0x008f2c0000000800 */
.L_x_79:
[----:B----45:R-:W-:Y:S01]  /*46a0*/  @!P0 ISETP.EQ.AND P1, PT, R39, RZ, PT ;  /* 0x000000ff2700820c */ /* 0x030fe20003f22270 */
[----:B------:R-:W-:Y:S01]  /*46b0*/  @!UPT UIADD3 URZ, UPT, UPT, URZ, URZ, URZ ;  /* 0x000000fffffff290 */ /* 0x000fe2000fffe0ff */
[----:B------:R-:W-:Y:S11]  /*46c0*/  @!P0 BRA `(.L_x_80) ;  /* 0x0000000000188947 */ /* 0x000ff60003800000 */
[----:B------:R-:W-:Y:S02]  /*46d0*/  LOP3.LUT P0, RZ, R80, 0xff, RZ, 0xc0, !PT ;  /* 0x000000ff50ff7812 */ /* 0x000fe4000780c0ff */
[----:B------:R-:W-:Y:S04]  /*46e0*/  ISETP.NE.U32.AND P1, PT, R2, RZ, PT ;  /* 0x000000ff0200720c */ /* 0x000fe80003f25070 */
[----:B------:R-:W-:Y:S04]  /*46f0*/  ISETP.NE.AND.EX P1, PT, R3, RZ, PT, P1 ;  /* 0x000000ff0300720c */ /* 0x000fe80003f25310 */
[----:B------:R-:W-:Y:S03]  /*4700*/  PLOP3.LUT P1, PT, P1, PT, PT, 0x8, 0x80 ;  /* 0x000000000080781c */ /* 0x000fe60000f2e170 */
[----:B------:R-:W-:Y:S11]  /*4710*/  @P0 ISETP.EQ.AND P1, PT, R39, RZ, PT ;  /* 0x000000ff2700020c */ /* 0x000ff60003f22270 */
[----:B------:R-:W-:Y:S02]  /*4720*/  @!UPT UIADD3 URZ, UPT, UPT, URZ, URZ, URZ ;  /* 0x000000fffffff290 */ /* 0x000fe4000fffe0ff */
.L_x_80:
[----:B------:R-:W3:Y:S01]  /*4730*/  SYNCS.PHASECHK.TRANS64.TRYWAIT P0, [UR17+0x48], R6 ;  /* 0x00004806ff0075a7 */ /* 0x000ee20008001111 */
[----:B------:R-:W-:Y:S02]  /*4740*/  ELECT P2, URZ, PT ;  /* 0x0000000000ff782f */ /* 0x000fe40003840000 */
[----:B------:R-:W-:Y:S01]  /*4750*/  IADD3 R14, PT, PT, R14, 0x1, RZ ;  /* 0x000000010e0e7810 */ /* 0x000fe20007ffe0ff */
[----:B---3--:R-:W-:Y:S10]  /*4760*/  @!P0 BRA `(.L_x_81) ;  /* 0x0000002800048947 */ /* 0x008ff40003800000 */
.L_x_132:
[----:B------:R-:W-:Y:S01]  /*4770*/  PLOP3.LUT P1, PT, P1, P2, PT, 0xf2, 0x2f ;  /* 0x00000000002f781c */ /* 0x000fe20000f25e72 */
[----:B------:R-:W-:Y:S01]  /*4780*/  UMOV UR18, 0x0 ;  /* 0x0000000000127882 */ /* 0x000fe20000000000 */
[----:B------:R-:W-:Y:S01]  /*4790*/  UMOV UR19, 0x10000000 ;  /* 0x1000000000137882 */ /* 0x000fe20000000000 */
[----:B------:R-:W-:Y:S01]  /*47a0*/  UMOV UR12, UR36 ;  /* 0x00000024000c7c82 */ /* 0x000fe20008000000 */
[----:B------:R-:W-:Y:S01]  /*47b0*/  LOP3.LUT R15, R15, 0x1, RZ, 0x3c, !PT ;  /* 0x000000010f0f7812 */ /* 0x000fe200078e3cff */
[----:B------:R-:W-:Y:S01]  /*47c0*/  UPLOP3.LUT UP3, UPT, UPT, UPT, UPT, 0x80, 0x8 ;  /* 0x000000000008789c */ /* 0x000fe20003f6f070 */
[----:B------:R-:W-:Y:S07]  /*47d0*/  UMOV UR36, UR24 ;  /* 0x0000001800247c82 */ /* 0x000fee0008000000 */
[----:B-1----:R-:W-:Y:S01]  /*47e0*/  @!P1 IADD3 R6, P0, PT, R16, 0x580, RZ ;  /* 0x0000058010069810 */ /* 0x002fe20007f1e0ff */
[----:B------:R-:W-:Y:S03]  /*47f0*/  VOTEU.ALL UP0, P1 ;  /* 0x0000000000ff7886 */ /* 0x000fe60000800000 */
[----:B------:R-:W-:Y:S01]  /*4800*/  @!P1 R2UR UR5, R6 ;  /* 0x00000000060592ca */ /* 0x000fe200000e0000 */
[----:B------:R-:W-:Y:S01]  /*4810*/  @!P1 IMAD.X R0, RZ, RZ, R17, P0 ;  /* 0x000000ffff009224 */ /* 0x000fe200000e0611 */
[----:B------:R-:W-:Y:S01]  /*4820*/  @!UP0 USHF.L.U32 UR10, UR45, 0x6, URZ ;  /* 0x000000062d0a8899 */ /* 0x000fe200080006ff */
[----:B------:R-:W-:Y:S01]  /*4830*/  ISETP.NE.AND P0, PT, R14, 0x2, PT ;  /* 0x000000020e00780c */ /* 0x000fe20003f05270 */
[----:B------:R-:W-:Y:S02]  /*4840*/  @!UP0 USHF.L.U32 UR11, UR46, 0x6, URZ ;  /* 0x000000062e0b8899 */ /* 0x000fe400080006ff */
[----:B------:R-:W-:Y:S01]  /*4850*/  @!P1 R2UR UR4, R0 ;  /* 0x00000000000492ca */ /* 0x000fe200000e0000 */
[----:B------:R-:W-:Y:S01]  /*4860*/  @!UP0 UIADD3 UR8, UPT, UPT, UR17, 0x200, URZ ;  /* 0x0000020011088890 */ /* 0x000fe2000fffe0ff */
[----:B------:R-:W-:Y:S01]  /*4870*/  SEL R0, RZ, 0x1, P0 ;  /* 0x00000001ff007807 */ /* 0x000fe20000000000 */
[----:B------:R-:W-:Y:S01]  /*4880*/  @!UP0 UIADD3 UR9, UPT, UPT, UR17, 0x40, URZ ;  /* 0x0000004011098890 */ /* 0x000fe2000fffe0ff */
[----:B------:R-:W-:Y:S01]  /*4890*/  SEL R14, R14, RZ, P0 ;  /* 0x000000ff0e0e7207 */ /* 0x000fe20000000000 */
[----:B------:R-:W-:Y:S01]  /*48a0*/  VOTEU.ALL UP0, P1 ;  /* 0x0000000000ff7886 */ /* 0x000fe20000800000 */
[----:B------:R-:W-:Y:S01]  /*48b0*/  LOP3.LUT R13, R13, R0, RZ, 0x3c, !PT ;  /* 0x000000000d0d7212 */ /* 0x000fe200078e3cff */
[----:B------:R-:W-:Y:S01]  /*48c0*/  IMAD.U32 R8, RZ, RZ, UR5 ;  /* 0x00000005ff087e24 */ /* 0x000fe2000f8e00ff */
[----:B------:R-:W-:Y:S02]  /*48d0*/  UIADD3 UR45, UPT, UPT, UR7, UR60, URZ ;  /* 0x0000003c072d7290 */ /* 0x000fe4000fffe0ff */
[----:B------:R-:W-:Y:S03]  /*48e0*/  UIADD3 UR46, UPT, UPT, UR13, UR57, URZ ;  /* 0x000000390d2e7290 */ /* 0x000fe6000fffe0ff */
[----:B------:R-:W-:Y:S01]  /*48f0*/  IMAD.U32 R9, RZ, RZ, UR4 ;  /* 0x00000004ff097e24 */ /* 0x000fe2000f8e00ff */
[----:B------:R-:W-:Y:S04]  /*4900*/  @!P1 R2UR UR4, R8 ;  /* 0x00000000080492ca */ /* 0x000fe800000e0000 */
[----:B------:R-:W-:Y:S11]  /*4910*/  @!P1 R2UR UR5, R9 ;  /* 0x00000000090592ca */ /* 0x000ff600000e0000 */
[----:B------:R-:W-:Y:S02]  /*4920*/  @!UPT UIADD3 URZ, UPT, UPT, URZ, URZ, URZ ;  /* 0x000000fffffff290 */ /* 0x000fe4000fffe0ff */
[----:B------:R3:W-:Y:S01]  /*4930*/  @!UP0 UTMALDG.3D [UR8], [UR4], desc[UR18] ;  /* 0x00001208040085b4 */ /* 0x0007e20008011000 */
[----:B------:R3:W-:Y:S01]  /*4940*/  @!P1 SYNCS.ARRIVE.TRANS64.RED.A0TR RZ, [UR17+0x40], R7 ;  /* 0x00004007ffff99a7 */ /* 0x0007e20008300411 */
[----:B------:R-:W-:Y:S01]  /*4950*/  SYNCS.ARRIVE.TRANS64.RED.A1T0 RZ, [UR48], RZ ;  /* 0x000000ffffff79a7 */ /* 0x000fe20008100430 */
[----:B------:R-:W-:Y:S05]  /*4960*/  BRA.U UP1, `(.L_x_82) ;  /* 0xfffffff5018c7547 */ /* 0x000fea000b83ffff */
[----:B------:R-:W-:Y:S07]  /*4970*/  MOV R0, UR17 ;  /* 0x0000001100007c02 */ /* 0x000fee0008000f00 */
.L_x_83:
[----:B-1----:R-:W-:-:S04]  /*4980*/  SHF.L.U32 R2, R15, 0x1f, RZ ;  /* 0x0000001f0f027819 */ /* 0x002fc800000006ff */
[----:B------:R1:W4:Y:S03]  /*4990*/  SYNCS.PHASECHK.TRANS64.TRYWAIT P0, [R0+URZ+0x48], R2 ;  /* 0x00004802000075a7 */ /* 0x00032600080011ff */
[----:B----4-:R-:W-:Y:S05]  /*49a0*/  @!P0 NANOSLEEP.SYNCS 0x989680 ;  /* 0x009896800000895d */ /* 0x010fea0003900000 */
[----:B------:R-:W4:Y:S02]  /*49b0*/  @!P0 SYNCS.PHASECHK.TRANS64 P0, [R0+URZ+0x48], R2 ;  /* 0x00004802000085a7 */ /* 0x000f2400080010ff */
[----:B--234-:R-:W-:Y:S05]  /*49c0*/  @P0 EXIT ;  /* 0x000000000000094d */ /* 0x01cfea0003800000 */
[----:B------:R-:W-:Y:S05]  /*49d0*/  BRA `(.L_x_83) ;  /* 0xfffffffc00e87947 */ /* 0x000fea000383ffff */
.L_x_74:
[----:B------:R-:W-:-:S06]  /*49e0*/  UISETP.GE.AND UP0, UPT, UR22, 0x4, UPT ;  /* 0x000000041600788c */ /* 0x000fcc000bf06270 */
[----:B------:R-:W-:-:S13]  /*49f0*/  PLOP3.LUT P0, PT, PT, PT, UP0, 0x80, 0x8 ;  /* 0x000000000008781c */ /* 0x000fda0003f0f008 */
[----:B-1----:R-:W-:Y:S05]  /*4a00*/  @!P0 EXIT ;  /* 0x000000000000894d */ /* 0x002fea0003800000 */
[----:B------:R-:W-:Y:S01]  /*4a10*/  BAR.SYNC.DEFER_BLOCKING 0x6, 0xa0 ;  /* 0x0182800000007b1d */ /* 0x000fe20000010000 */
[C---:B------:R-:W-:Y:S01]  /*4a20*/  IMAD.SHL.U32 R7, R69.reuse, 0x40, RZ ;  /* 0x0000004045077824 */ /* 0x040fe200078e00ff */
[----:B------:R-:W-:Y:S01]  /*4a30*/  CS2R R84, SRZ ;  /* 0x0000000000547805 */ /* 0x000fe2000001ff00 */
[C---:B------:R-:W-:Y:S01]  /*4a40*/  IMAD.SHL.U32 R4, R69.reuse, 0x20, RZ ;  /* 0x0000002045047824 */ /* 0x040fe200078e00ff */
[----:B------:R-:W-:Y:S01]  /*4a50*/  CS2R R82, SRZ ;  /* 0x0000000000527805 */ /* 0x000fe2000001ff00 */
[----:B------:R-:W-:Y:S01]  /*4a60*/  IMAD.SHL.U32 R5, R69, 0x8, RZ ;  /* 0x0000000845057824 */ /* 0x000fe200078e00ff */
[----:B------:R-:W-:Y:S01]  /*4a70*/  UMOV UR44, 0x400 ;  /* 0x00000400002c7882 */ /* 0x000fe20000000000 */
[----:B------:R-:W-:Y:S01]  /*4a80*/  LOP3.LUT R6, R7, 0x180, RZ, 0xc0, !PT ;  /* 0x0000018007067812 */ /* 0x000fe200078ec0ff */
[----:B------:R-:W-:Y:S01]  /*4a90*/  ULEA UR44, UR48, UR44, 0x18 ;  /* 0x0000002c302c7291 */ /* 0x000fe2000f8ec0ff */
[----:B------:R-:W-:Y:S01]  /*4aa0*/  LOP3.LUT R4, R4, 0xc00, RZ, 0xc0, !PT ;  /* 0x00000c0004047812 */ /* 0x000fe200078ec0ff */
[----:B------:R-:W1:Y:S01]  /*4ab0*/  LDC.64 R74, c[0x0][0x888] ;  /* 0x00022200ff4a7b82 */ /* 0x000e620000000a00 */
[----:B------:R-:W-:Y:S01]  /*4ac0*/  LOP3.LUT R5, R6, 0x30, R5, 0xf8, !PT ;  /* 0x0000003006057812 */ /* 0x000fe200078ef805 */
[C---:B------:R-:W-:Y:S01]  /*4ad0*/  IMAD.SHL.U32 R6, R69.reuse, 0x2, RZ ;  /* 0x0000000245067824 */ /* 0x040fe200078e00ff */
[--C-:B------:R-:W-:Y:S01]  /*4ae0*/  LOP3.LUT R4, R4, 0x40, R7.reuse, 0xf8, !PT ;  /* 0x0000004004047812 */ /* 0x100fe200078ef807 */
[C---:B------:R-:W-:Y:S01]  /*4af0*/  IMAD.U32 R37, R69.reuse, 0x10000, RZ ;  /* 0x0001000045257824 */ /* 0x040fe200078e00ff */
[----:B------:R-:W-:Y:S01]  /*4b00*/  UIADD3 UR4, UPT, UPT, UR44, 0x1200, URZ ;  /* 0x000012002c047890 */ /* 0x000fe2000fffe0ff */
[----:B------:R-:W-:Y:S01]  /*4b10*/  IMAD.SHL.U32 R78, R69, 0x10, RZ ;  /* 0x00000010454e7824 */ /* 0x000fe200078e00ff */
[----:B------:R-:W-:Y:S01]  /*4b20*/  LOP3.LUT R5, R5, 0x20, R6, 0x78, !PT ;  /* 0x0000002005057812 */ /* 0x000fe200078e7806 */
[----:B------:R-:W2:Y:S01]  /*4b30*/  LDC.64 R76, c[0x0][0x890] ;  /* 0x00022400ff4c7b82 */ /* 0x000ea20000000a00 */
[----:B------:R-:W-:Y:S01]  /*4b40*/  LOP3.LUT R4, R4, 0x200, R7, 0xf8, !PT ;  /* 0x0000020004047812 */ /* 0x000fe200078ef807 */
[----:B------:R-:W-:Y:S01]  /*4b50*/  IMAD.MOV.U32 R36, RZ, RZ, RZ ;  /* 0x000000ffff247224 */ /* 0x000fe200078e00ff */
[----:B------:R-:W-:Y:S01]  /*4b60*/  LOP3.LUT R37, R37, 0x600000, RZ, 0xc0, !PT ;  /* 0x0060000025257812 */ /* 0x000fe200078ec0ff */
[----:B------:R-:W-:Y:S01]  /*4b70*/  IMAD.U32 R86, RZ, RZ, UR4 ;  /* 0x00000004ff567e24 */ /* 0x000fe2000f8e00ff */
[----:B------:R-:W-:Y:S01]  /*4b80*/  LOP3.LUT R79, R4, R5, RZ, 0xfc, !PT ;  /* 0x00000005044f7212 */ /* 0x000fe200078efcff */
[----:B------:R-:W3:Y:S01]  /*4b90*/  LDS R0, [UR44+0x110] ;  /* 0x0001102cff007984 */ /* 0x000ee20008000800 */
[----:B------:R-:W-:Y:S01]  /*4ba0*/  LOP3.LUT R78, R78, 0x20, RZ, 0xc0, !PT ;  /* 0x000000204e4e7812 */ /* 0x000fe200078ec0ff */
[----:B------:R-:W4:Y:S01]  /*4bb0*/  LDC.64 R72, c[0x0][0x8b0] ;  /* 0x00022c00ff487b82 */ /* 0x000f220000000a00 */
[----:B------:R-:W1:Y:S01]  /*4bc0*/  LDCU UR50, c[0x0][0x370] ;  /* 0x00006e00ff3277ac */ /* 0x000e620008000800 */
[----:B------:R-:W-:Y:S01]  /*4bd0*/  VIADD R4, R79, UR44 ;  /* 0x0000002c4f047c36 */ /* 0x000fe20008000000 */
[----:B------:R-:W1:Y:S04]  /*4be0*/  LDCU.64 UR62, c[0x0][0x348] ;  /* 0x00006900ff3e77ac */ /* 0x000e680008000a00 */
[----:B------:R-:W-:Y:S01]  /*4bf0*/  IADD3 R78, PT, PT, -R78, 0x200, R4 ;  /* 0x000002004e4e7810 */ /* 0x000fe20007ffe104 */
[----:B------:R-:W1:Y:S01]  /*4c00*/  LDC.64 R70, c[0x0][0x8a8] ;  /* 0x00022a00ff467b82 */ /* 0x000e620000000a00 */
[----:B------:R-:W1:Y:S01]  /*4c10*/  LDCU UR41, c[0x0][0xb0c] ;  /* 0x00016180ff2977ac */ /* 0x000e620008000800 */
[----:B------:R-:W1:Y:S01]  /*4c20*/  LDCU UR39, c[0x0][0xb30] ;  /* 0x00016600ff2777ac */ /* 0x000e620008000800 */
[----:B------:R-:W1:Y:S01]  /*4c30*/  LDCU.64 UR58, c[0x0][0x888] ;  /* 0x00011100ff3a77ac */ /* 0x000e620008000a00 */
[----:B------:R-:W1:Y:S01]  /*4c40*/  LDCU.64 UR42, c[0x0][0xb28] ;  /* 0x00016500ff2a77ac */ /* 0x000e620008000a00 */
[----:B------:R-:W1:Y:S01]  /*4c50*/  LDCU.128 UR52, c[0x0][0xb10] ;  /* 0x00016200ff3477ac */ /* 0x000e620008000c00 */
[----:B------:R-:W1:Y:S01]  /*4c60*/  LDCU UR49, c[0x0][0x374] ;  /* 0x00006e80ff3177ac */ /* 0x000e620008000800 */
[----:B------:R-:W-:Y:S01]  /*4c70*/  UIADD3 UR56, UPT, UPT, UR44, 0x200, URZ ;  /* 0x000002002c387890 */ /* 0x000fe2000fffe0ff */
[----:B---3--:R-:W-:-:S11]  /*4c80*/  IMAD.IADD R37, R0, 0x1, R37 ;  /* 0x0000000100257824 */ /* 0x008fd600078e0225 */
.L_x_101:
[----:B------:R-:W-:Y:S02]  /*4c90*/  LEA R3, R82, UR44, 0x3 ;  /* 0x0000002c52037c11 */ /* 0x000fe4000f8e18ff */
[----:B------:R-:W-:Y:S02]  /*4ca0*/  SHF.L.U32 R0, R84, 0x1f, RZ ;  /* 0x0000001f54007819 */ /* 0x000fe400000006ff */
[----:B-1----:R-:W-:Y:S02]  /*4cb0*/  LEA R4, R82, UR44, 0x4 ;  /* 0x0000002c52047c11 */ /* 0x002fe4000f8e20ff */
[----:B------:R-:W3:Y:S02]  /*4cc0*/  SYNCS.PHASECHK.TRANS64.TRYWAIT P0, [R3+URZ+0x60], R0 ;  /* 0x00006000030075a7 */ /* 0x000ee400080011ff */
[----:B--23--:R-:W-:Y:S05]  /*4cd0*/  @!P0 BRA `(.L_x_84) ;  /* 0x0000002000c08947 */ /* 0x00cfea0003800000 */
.L_x_133:
[----:B------:R-:W1:Y:S01]  /*4ce0*/  LDS.128 R4, [R4+0xf0] ;  /* 0x0000f00004047984 */ /* 0x000e620000000c00 */
[----:B------:R-:W-:Y:S01]  /*4cf0*/  UISETP.GE.AND UP0, UPT, UR40, 0x1, UPT ;  /* 0x000000012800788c */ /* 0x000fe2000bf06270 */
[----:B------:R-:W-:Y:S01]  /*4d00*/  @!PT LDS RZ, [RZ] ;  /* 0x00000000fffff984 */ /* 0x000fe20000000800 */
[----:B------:R-:W-:Y:S01]  /*4d10*/  @!PT LDS RZ, [RZ] ;  /* 0x00000000fffff984 */ /* 0x000fe20000000800 */
[----:B------:R-:W-:Y:S01]  /*4d20*/  @!PT LDS RZ, [RZ] ;  /* 0x00000000fffff984 */ /* 0x000fe20000000800 */
[----:B------:R-:W-:Y:S01]  /*4d30*/  @!PT LDS RZ, [RZ] ;  /* 0x00000000fffff984 */ /* 0x000fe20000000800 */
[----:B------:R2:W-:Y:S06]  /*4d40*/  MEMBAR.ALL.CTA ;  /* 0x0000000000007992 */ /* 0x0005ec0000008000 */
[----:B--2---:R-:W2:Y:S01]  /*4d50*/  FENCE.VIEW.ASYNC.S ;  /* 0x00000000000073c6 */ /* 0x004ea20000000000 */
[----:B-1----:R-:W-:Y:S11]  /*4d60*/  LOP3.LUT P0, RZ, R6, 0x1, RZ, 0xc0, !PT ;  /* 0x0000000106ff7812 */ /* 0x002ff6000780c0ff */
[----:B------:R-:W-:Y:S02]  /*4d70*/  @!UPT UIADD3 URZ, UPT, UPT, URZ, URZ, URZ ;  /* 0x000000fffffff290 */ /* 0x000fe4000fffe0ff */
[----:B--2---:R-:W-:Y:S01]  /*4d80*/  VOTEU.ANY UP1, P0 ;  /* 0x0000000000ff7886 */ /* 0x004fe20000020100 */
[----:B------:R-:W-:Y:S01]  /*4d90*/  PLOP3.LUT P0, PT, PT, PT, UP1, 0x80, 0x8 ;  /* 0x000000000008781c */ /* 0x000fe20003f0f018 */
[----:B------:R-:W-:Y:S11]  /*4da0*/  UP2UR UR47, UPR, URZ, 0x2 ;  /* 0x00000002ff2f7883 */ /* 0x000ff60008000000 */
[----:B------:R-:W-:Y:S01]  /*4db0*/  @!UPT UIADD3 URZ, UPT, UPT, URZ, URZ, URZ ;  /* 0x000000fffffff290 */ /* 0x000fe2000fffe0ff */
        /* <DEDUP_REMOVED lines=13> */
[----:B------:R-:W2:Y:S01]  /*4e90*/  LDCU UR12, c[0x0][0xb20] ;  /* 0x00016400ff0c77ac */ /* 0x000ea20008000800 */
[----:B------:R-:W-:Y:S02]  /*4ea0*/  UIMAD.WIDE.U32 UR4, UR49, UR55, URZ ;  /* 0x00000037310472a5 */ /* 0x000fe4000f8e00ff */
[----:B------:R-:W-:Y:S02]  /*4eb0*/  UIMAD.WIDE.U32 UR6, UR50, UR52, URZ ;  /* 0x00000034320672a5 */ /* 0x000fe4000f8e00ff */
[----:B------:R-:W-:Y:S02]  /*4ec0*/  UISETP.NE.AND UP0, UPT, UR54, 0x1, UPT ;  /* 0x000000013600788c */ /* 0x000fe4000bf05270 */
[----:B------:R-:W-:Y:S02]  /*4ed0*/  UIMAD.WIDE.U32 UR8, UR37, UR55, URZ ;  /* 0x00000037250872a5 */ /* 0x000fe4000f8e00ff */
[----:B------:R-:W-:Y:S02]  /*4ee0*/  UIMAD.WIDE.U32 UR10, UR38, UR52, URZ ;  /* 0x00000034260a72a5 */ /* 0x000fe4000f8e00ff */
[----:B------:R-:W-:Y:S02]  /*4ef0*/  UISETP.NE.AND UP1, UPT, UR41, 0x1, UPT ;  /* 0x000000012900788c */ /* 0x000fe4000bf25270 */
[----:B------:R-:W-:Y:S01]  /*4f00*/  UISETP.NE.AND UP2, UPT, UR40, 0x1, UPT ;  /* 0x000000012800788c */ /* 0x000fe2000bf45270 */
[----:B------:R-:W-:Y:S02]  /*4f10*/  UMOV UR4, UR5 ;  /* 0x0000000500047c82 */ /* 0x000fe40008000000 */
[----:B--2---:R-:W-:Y:S03]  /*4f20*/  USHF.R.U32.HI UR5, URZ, UR12, UR4 ;  /* 0x0000000cff057299 */ /* 0x004fe60008011604 */
[----:B------:R-:W-:Y:S02]  /*4f30*/  UMOV UR4, UR7 ;  /* 0x0000000700047c82 */ /* 0x000fe40008000000 */
[----:B------:R-:W-:Y:S02]  /*4f40*/  USHF.R.U32.HI UR7, URZ, UR53, UR4 ;  /* 0x00000035ff077299 */ /* 0x000fe40008011604 */
[----:B------:R-:W-:Y:S02]  /*4f50*/  USEL UR4, UR49, UR5, !UP0 ;  /* 0x0000000531047287 */ /* 0x000fe4000c000000 */
[----:B------:R-:W-:Y:S01]  /*4f60*/  USEL UR7, UR50, UR7, !UP1 ;  /* 0x0000000732077287 */ /* 0x000fe2000c800000 */
[----:B------:R-:W-:Y:S01]  /*4f70*/  UMOV UR5, UR9 ;  /* 0x0000000900057c82 */ /* 0x000fe20008000000 */
[----:B------:R-:W-:Y:S02]  /*4f80*/  UIMAD.WIDE.U32 UR8, UR4, UR42, URZ ;  /* 0x0000002a040872a5 */ /* 0x000fe4000f8e00ff */
[----:B------:R-:W-:Y:S03]  /*4f90*/  USHF.R.U32.HI UR6, URZ, UR12, UR5 ;  /* 0x0000000cff067299 */ /* 0x000fe60008011605 */
[----:B------:R-:W-:Y:S01]  /*4fa0*/  UMOV UR5, UR11 ;  /* 0x0000000b00057c82 */ /* 0x000fe20008000000 */
[----:B------:R-:W-:Y:S02]  /*4fb0*/  UIMAD.WIDE.U32 UR10, UR7, UR42, URZ ;  /* 0x0000002a070a72a5 */ /* 0x000fe4000f8e00ff */
[----:B------:R-:W-:Y:S02]  /*4fc0*/  USHF.R.U32.HI UR12, URZ, UR53, UR5 ;  /* 0x00000035ff0c7299 */ /* 0x000fe40008011605 */
[----:B------:R-:W-:Y:S01]  /*4fd0*/  USEL UR6, UR37, UR6, !UP0 ;  /* 0x0000000625067287 */ /* 0x000fe2000c000000 */
[----:B------:R-:W-:Y:S02]  /*4fe0*/  UMOV UR5, UR9 ;  /* 0x0000000900057c82 */ /* 0x000fe40008000000 */
[----:B------:R-:W-:Y:S01]  /*4ff0*/  UMOV UR10, UR11 ;  /* 0x0000000b000a7c82 */ /* 0x000fe20008000000 */
[----:B------:R-:W-:Y:S02]  /*5000*/  @UP2 USHF.R.U32.HI UR4, URZ, UR43, UR5 ;  /* 0x0000002bff042299 */ /* 0x000fe40008011605 */
[----:B------:R-:W-:Y:S02]  /*5010*/  @UP2 USHF.R.U32.HI UR7, URZ, UR43, UR10 ;  /* 0x0000002bff072299 */ /* 0x000fe4000801160a */
[----:B------:R-:W-:Y:S02]  /*5020*/  UIMAD UR4, UR40, UR4, URZ ;  /* 0x00000004280472a4 */ /* 0x000fe4000f8e02ff */
[----:B------:R-:W-:Y:S02]  /*5030*/  UIMAD.WIDE.U32 UR10, UR6, UR42, URZ ;  /* 0x0000002a060a72a5 */ /* 0x000fe4000f8e00ff */
[----:B------:R-:W-:Y:S02]  /*5040*/  USEL UR5, UR38, UR12, !UP1 ;  /* 0x0000000c26057287 */ /* 0x000fe4000c800000 */
[----:B------:R-:W-:Y:S02]  /*5050*/  UIMAD UR8, UR40, UR7, URZ ;  /* 0x00000007280872a4 */ /* 0x000fe4000f8e02ff */
[----:B------:R-:W-:Y:S03]  /*5060*/  UISETP.GE.AND UP0, UPT, UR6, UR4, UPT ;  /* 0x000000040600728c */ /* 0x000fe6000bf06270 */
[----:B------:R-:W-:Y:S01]  /*5070*/  UMOV UR4, UR11 ;  /* 0x0000000b00047c82 */ /* 0x000fe20008000000 */
[----:B------:R-:W-:Y:S02]  /*5080*/  UISETP.GE.OR UP0, UPT, UR5, UR8, UP0 ;  /* 0x000000080500728c */ /* 0x000fe40008706670 */
[----:B------:R-:W-:Y:S02]  /*5090*/  USHF.R.U32.HI UR4, URZ, UR43, UR4 ;  /* 0x0000002bff047299 */ /* 0x000fe40008011604 */
[----:B------:R-:W-:Y:S02]  /*50a0*/  UIMAD.WIDE.U32 UR8, UR5, UR42, URZ ;  /* 0x0000002a050872a5 */ /* 0x000fe4000f8e00ff */
[----:B------:R-:W-:Y:S02]  /*50b0*/  USEL UR11, UR6, UR4, !UP2 ;  /* 0x00000004060b7287 */ /* 0x000fe4000d000000 */
[----:B------:R-:W-:Y:S02]  /*50c0*/  UIADD3 UR8, UPT, UPT, -UR5, URZ, URZ ;  /* 0x000000ff05087290 */ /* 0x000fe4000fffe1ff */
[----:B------:R-:W-:Y:S01]  /*50d0*/  UIADD3 UR10, UPT, UPT, -UR11, URZ, URZ ;  /* 0x000000ff0b0a7290 */ /* 0x000fe2000fffe1ff */
[----:B------:R-:W-:Y:S01]  /*50e0*/  @!UP0 UMOV UR4, UR9 ;  /* 0x0000000900048c82 */ /* 0x000fe20008000000 */
[----:B------:R-:W-:Y:S02]  /*50f0*/  UIADD3 UR9, UPT, UPT, -UR6, URZ, URZ ;  /* 0x000000ff06097290 */ /* 0x000fe4000fffe1ff */
[----:B------:R-:W-:Y:S02]  /*5100*/  @!UP0 USHF.R.U32.HI UR4, URZ, UR43, UR4 ;  /* 0x0000002bff048299 */ /* 0x000fe40008011604 */
[----:B------:R-:W-:Y:S02]  /*5110*/  UIMAD UR10, UR40, UR10, UR6 ;  /* 0x0000000a280a72a4 */ /* 0x000fe4000f8e0206 */
[----:B------:R-:W-:Y:S04]  /*5120*/  @!UP0 USEL UR4, UR5, UR4, !UP2 ;  /* 0x0000000405048287 */ /* 0x000fe8000d000000 */
[----:B------:R-:W-:Y:S02]  /*5130*/  @!UP0 UIMAD UR10, UR7, UR10, UR4 ;  /* 0x0000000a070a82a4 */ /* 0x000fe4000f8e0204 */
[----:B------:R-:W-:Y:S02]  /*5140*/  @!UP0 UIADD3 UR11, UPT, UPT, UR11, -UR4, URZ ;  /* 0x800000040b0b8290 */ /* 0x000fe4000fffe0ff */
[----:B------:R-:W-:Y:S02]  /*5150*/  UIMAD UR7, UR41, UR8, UR38 ;  /* 0x00000008290772a4 */ /* 0x000fe4000f8e0226 */
[----:B------:R-:W-:Y:S02]  /*5160*/  @!UP0 UIMAD UR6, UR11, UR40, UR5 ;  /* 0x000000280b0682a4 */ /* 0x000fe4000f8e0205 */
[----:B------:R-:W-:Y:S01]  /*5170*/  UIMAD UR4, UR54, UR9, UR37 ;  /* 0x00000009360472a4 */ /* 0x000fe2000f8e0225 */
[----:B------:R-:W-:Y:S02]  /*5180*/  @!UP0 UMOV UR5, UR10 ;  /* 0x0000000a00058c82 */ /* 0x000fe40008000000 */
[----:B------:R-:W-:Y:S02]  /*5190*/  UIMAD UR38, UR5, UR41, UR7 ;  /* 0x00000029052672a4 */ /* 0x000fe4000f8e0207 */
[----:B------:R-:W-:Y:S11]  /*51a0*/  UIMAD UR37, UR6, UR54, UR4 ;  /* 0x00000036062572a4 */ /* 0x000ff6000f8e0204 */
[----:B------:R-:W-:Y:S01]  /*51b0*/  @!UPT UIADD3 URZ, UPT, UPT, URZ, URZ, URZ ;  /* 0x000000fffffff290 */ /* 0x000fe2000fffe0ff */
.L_x_85:
[----:B------:R-:W-:Y:S01]  /*51c0*/  UISETP.NE.AND UP0, UPT, UR39, 0x1, UPT ;  /* 0x000000012700788c */ /* 0x000fe2000bf05270 */
[----:B------:R-:W-:Y:S10]  /*51d0*/  IADD3 R82, PT, PT, R82, 0x1, RZ ;  /* 0x0000000152527810 */ /* 0x000ff40007ffe0ff */
[----:B------:R-:W2:Y:S01]  /*51e0*/  @!UP0 LDCU.128 UR12, c[0x0][0xb10] ;  /* 0x00016200ff0c87ac */ /* 0x000ea20008000c00 */
[----:B------:R-:W3:Y:S01]  /*51f0*/  @!UP0 LDCU UR5, c[0x0][0xb0c] ;  /* 0x00016180ff0587ac */ /* 0x000ee20008000800 */
[----:B------:R-:W4:Y:S01]  /*5200*/  @!UP0 LDCU UR10, c[0x0][0xb20] ;  /* 0x00016400ff0a87ac */ /* 0x000f220008000800 */
[----:B--2---:R-:W-:Y:S02]  /*5210*/  UIMAD.WIDE.U32 UR8, UR38, UR12, URZ ;  /* 0x0000000c260872a5 */ /* 0x004fe4000f8e00ff */
[----:B------:R-:W-:Y:S02]  /*5220*/  UIMAD.WIDE.U32 UR6, UR37, UR15, URZ ;  /* 0x0000000f250672a5 */ /* 0x000fe4000f8e00ff */
[----:B------:R-:W-:Y:S03]  /*5230*/  @!UP0 UISETP.NE.AND UP1, UPT, UR14, 0x1, UPT ;  /* 0x000000010e00888c */ /* 0x000fe6000bf25270 */
[----:B------:R-:W-:Y:S01]  /*5240*/  @!UP0 UMOV UR4, UR9 ;  /* 0x0000000900048c82 */ /* 0x000fe20008000000 */
[----:B---3--:R-:W-:Y:S02]  /*5250*/  @!UP0 UISETP.NE.AND UP2, UPT, UR5, 0x1, UPT ;  /* 0x000000010500888c */ /* 0x008fe4000bf45270 */
[----:B------:R-:W-:Y:S01]  /*5260*/  @!UP0 USHF.R.U32.HI UR4, URZ, UR13, UR4 ;  /* 0x0000000dff048299 */ /* 0x000fe20008011604 */
[----:B------:R-:W-:Y:S02]  /*5270*/  @!UP0 UMOV UR6, UR7 ;  /* 0x0000000700068c82 */ /* 0x000fe40008000000 */
[----:B----4-:R-:W-:Y:S02]  /*5280*/  @!UP0 USHF.R.U32.HI UR6, URZ, UR10, UR6 ;  /* 0x0000000aff068299 */ /* 0x010fe40008011606 */
[----:B------:R-:W-:Y:S02]  /*5290*/  @!UP0 USEL UR7, UR38, UR4, !UP2 ;  /* 0x0000000426078287 */ /* 0x000fe4000d000000 */
[----:B------:R-:W-:Y:S04]  /*52a0*/  @!UP0 USEL UR6, UR37, UR6, !UP1 ;  /* 0x0000000625068287 */ /* 0x000fe8000c800000 */
[----:B------:R-:W-:Y:S02]  /*52b0*/  @!UP0 UIADD3 UR4, UPT, UPT, -UR7, UR6, URZ ;  /* 0x0000000607048290 */ /* 0x000fe4000fffe1ff */
[----:B------:R-:W-:Y:S02]  /*52c0*/  @!UP0 UIADD3 UR6, UPT, UPT, UR7, -UR6, URZ ;  /* 0x8000000607068290 */ /* 0x000fe4000fffe0ff */
[----:B------:R-:W-:Y:S02]  /*52d0*/  @!UP0 UIMAD UR38, UR4, UR5, UR38 ;  /* 0x00000005042682a4 */ /* 0x000fe4000f8e0226 */
[----:B------:R-:W-:Y:S02]  /*52e0*/  @!UP0 UIMAD UR37, UR6, UR14, UR37 ;  /* 0x0000000e062582a4 */ /* 0x000fe4000f8e0225 */
[----:B------:R-:W-:Y:S09]  /*52f0*/  ULOP3.LUT UP0, URZ, UR56, 0x1b0, URZ, 0xc0, !UPT ;  /* 0x000001b038ff7892 */ /* 0x000ff2000f80c0ff */
[----:B------:R-:W-:Y:S05]  /*5300*/  BRA.U !UP0, `(.L_x_86) ;  /* 0x0000000108407547 */ /* 0x000fea000b800000 */
[----:B------:R-:W2:Y:S01]  /*5310*/  LDCU.64 UR8, c[0x4][0x80] ;  /* 0x01001000ff0877ac */ /* 0x000ea20008000a00 */
[----:B------:R-:W-:Y:S01]  /*5320*/  MOV R3, 0x0 ;  /* 0x0000000000037802 */ /* 0x000fe20000000f00 */
[----:B------:R-:W-:Y:S02]  /*5330*/  HFMA2 R12, -RZ, RZ, 0, 5.9604644775390625e-08 ;  /* 0x00000001ff0c7431 */ /* 0x000fe400000001ff */
[----:B------:R-:W-:Y:S02]  /*5340*/  IMAD.MOV.U32 R8, RZ, RZ, 0x70 ;  /* 0x00000070ff087424 */ /* 0x000fe400078e00ff */
[----:B------:R-:W-:Y:S01]  /*5350*/  IMAD.MOV.U32 R13, RZ, RZ, RZ ;  /* 0x000000ffff0d7224 */ /* 0x000fe200078e00ff */
[----:B------:R-:W3:Y:S01]  /*5360*/  LDCU.64 UR6, c[0x4][0x88] ;  /* 0x01001100ff0677ac */ /* 0x000ee20008000a00 */
[----:B------:R-:W4:Y:S01]  /*5370*/  LDC.64 R2, c[0x4][R3] ;  /* 0x0100000003027b82 */ /* 0x000f220000000a00 */
[----:B------:R-:W1:Y:S01]  /*5380*/  LDCU.64 UR4, c[0x4][0x8] ;  /* 0x01000100ff0477ac */ /* 0x000e620008000a00 */
[----:B--2---:R-:W-:Y:S01]  /*5390*/  MOV R5, UR9 ;  /* 0x0000000900057c02 */ /* 0x004fe20008000f00 */
[----:B------:R-:W-:Y:S01]  /*53a0*/  IMAD.U32 R4, RZ, RZ, UR8 ;  /* 0x00000008ff047e24 */ /* 0x000fe2000f8e00ff */
[----:B---3--:R-:W-:Y:S01]  /*53b0*/  MOV R7, UR7 ;  /* 0x0000000700077c02 */ /* 0x008fe20008000f00 */
[----:B------:R-:W-:Y:S01]  /*53c0*/  IMAD.U32 R6, RZ, RZ, UR6 ;  /* 0x00000006ff067e24 */ /* 0x000fe2000f8e00ff */
[----:B-1----:R-:W-:Y:S01]  /*53d0*/  MOV R11, UR5 ;  /* 0x00000005000b7c02 */ /* 0x002fe20008000f00 */
[----:B------:R-:W-:Y:S02]  /*53e0*/  IMAD.U32 R10, RZ, RZ, UR4 ;  /* 0x00000004ff0a7e24 */ /* 0x000fe4000f8e00ff */
[----:B------:R-:W-:Y:S07]  /*53f0*/  LEPC R20, `(.L_x_86) ;  /* 0x000000001014794e */ /* 0x000fee0000000000 */
[----:B----45:R-:W-:Y:S05]  /*5400*/  CALL.ABS.NOINC R2 ;  /* 0x0000000002007343 */ /* 0x030fea0003c00000 */
.L_x_86:
[----:B------:R-:W-:Y:S01]  /*5410*/  LOP3.LUT P0, RZ, R86, 0x1b0, RZ, 0xc0, !PT ;  /* 0x000001b056ff7812 */ /* 0x000fe2000780c0ff */
[----:B------:R-:W-:Y:S11]  /*5420*/  BSSY.RECONVERGENT B6, `(.L_x_87) ;  /* 0x0000013000067945 */ /* 0x000ff60003800200 */
[----:B------:R-:W-:Y:S01]  /*5430*/  @!UPT UIADD3 URZ, UPT, UPT, URZ, URZ, URZ ;  /* 0x000000fffffff290 */ /* 0x000fe2000fffe0ff */
[----:B------:R-:W-:Y:S05]  /*5440*/  @!P0 BRA `(.L_x_88) ;  /* 0x0000000000408947 */ /* 0x000fea0003800000 */
        /* <DEDUP_REMOVED lines=16> */
.L_x_88:
[----:B------:R-:W-:Y:S05]  /*5550*/  BSYNC.RECONVERGENT B6 ;  /* 0x0000000000067941 */ /* 0x000fea0003800200 */
.L_x_87:
[----:B------:R-:W-:Y:S01]  /*5560*/  ISETP.NE.U32.AND P3, PT, R76, RZ, PT ;  /* 0x000000ff4c00720c */ /* 0x000fe20003f65070 */
[----:B------:R-:W-:Y:S01]  /*5570*/  UISETP.NE.AND UP1, UPT, UR61, URZ, UPT ;  /* 0x000000ff3d00728c */ /* 0x000fe2000bf25270 */
[----:B------:R-:W-:Y:S02]  /*5580*/  ISETP.NE.U32.AND P4, PT, R72, RZ, PT ;  /* 0x000000ff4800720c */ /* 0x000fe40003f85070 */
[----:B------:R-:W-:Y:S02]  /*5590*/  ISETP.NE.AND.EX P3, PT, R77, RZ, PT, P3 ;  /* 0x000000ff4d00720c */ /* 0x000fe40003f65330 */
[----:B------:R-:W-:Y:S02]  /*55a0*/  PLOP3.LUT P1, PT, PT, PT, PT, 0x8, 0x80 ;  /* 0x000000000080781c */ /* 0x000fe40003f2e170 */
[----:B------:R-:W-:Y:S02]  /*55b0*/  PLOP3.LUT P0, PT, PT, PT, UP1, 0x80, 0x8 ;  /* 0x000000000008781c */ /* 0x000fe40003f0f018 */
[----:B------:R-:W-:Y:S02]  /*55c0*/  ISETP.NE.AND.EX P4, PT, R73, RZ, PT, P4 ;  /* 0x000000ff4900720c */ /* 0x000fe40003f85340 */
[----:B------:R-:W2:Y:S09]  /*55d0*/  @UP1 LDCU.64 UR4, c[0x0][0x888] ;  /* 0x00011100ff0417ac */ /* 0x000eb20008000a00 */
[----:B------:R-:W-:Y:S01]  /*55e0*/  @P0 PLOP3.LUT P1, PT, P3, PT, PT, 0x80, 0x8 ;  /* 0x000000000008081c */ /* 0x000fe20001f2f070 */
[----:B--2---:R-:W-:Y:S04]  /*55f0*/  @UP1 UISETP.NE.U32.AND UP0, UPT, UR4, URZ, UPT ;  /* 0x000000ff0400128c */ /* 0x004fe8000bf05070 */
[----:B------:R-:W-:Y:S04]  /*5600*/  @UP1 UISETP.NE.AND.EX UP0, UPT, UR5, URZ, UPT, UP0 ;  /* 0x000000ff0500128c */ /* 0x000fe8000bf05300 */
[----:B------:R-:W-:Y:S01]  /*5610*/  @UP1 USEL UR4, URZ, 0xffffffff, UP0 ;  /* 0xffffffffff041887 */ /* 0x000fe20008000000 */
[----:B------:R-:W-:Y:S11]  /*5620*/  @!P3 BRA `(.L_x_89) ;  /* 0x000000000030b947 */ /* 0x000ff60003800000 */
[----:B------:R-:W-:Y:S01]  /*5630*/  ISETP.NE.U32.AND P2, PT, R74, RZ, PT ;  /* 0x000000ff4a00720c */ /* 0x000fe20003f45070 */
[----:B------:R-:W2:Y:S01]  /*5640*/  LDCU.64 UR6, c[0x0][0x358] ;  /* 0x00006b00ff0677ac */ /* 0x000ea20008000a00 */
[----:B------:R-:W-:Y:S02]  /*5650*/  IMAD.MOV.U32 R80, RZ, RZ, 0x1 ;  /* 0x00000001ff507424 */ /* 0x000fe400078e00ff */
[----:B------:R-:W-:Y:S11]  /*5660*/  ISETP.NE.AND.EX P2, PT, R75, RZ, PT, P2 ;  /* 0x000000ff4b00720c */ /* 0x000ff60003f45320 */
[----:B------:R-:W-:Y:S02]  /*5670*/  @!UPT UIADD3 URZ, UPT, UPT, URZ, URZ, URZ ;  /* 0x000000fffffff290 */ /* 0x000fe4000fffe0ff */
[----:B------:R-:W3:Y:S01]  /*5680*/  @P2 LDC.64 R2, c[0x0][0x888] ;  /* 0x00022200ff022b82 */ /* 0x000ee20000000a00 */
[----:B-1----:R-:W-:Y:S04]  /*5690*/  @P2 IMAD R0, R76, UR36, RZ ;  /* 0x000000244c002c24 */ /* 0x002fe8000f8e02ff */
[----:B---3--:R-:W-:Y:S04]  /*56a0*/  @P2 IMAD.WIDE R2, R0, 0x4, R2 ;  /* 0x0000000400022825 */ /* 0x008fe800078e0202 */
[----:B------:R-:W-:Y:S01]  /*56b0*/  HFMA2 R0, -RZ, RZ, 0, 5.9604644775390625e-08 ;  /* 0x00000001ff007431 */ /* 0x000fe200000001ff */
[----:B--2--5:R2:W5:Y:S04]  /*56c0*/  @P2 LDG.E R39, desc[UR6][R2.64] ;  /* 0x0000000602272981 */ /* 0x024568000c1e1900 */
[----:B------:R-:W-:Y:S01]  /*56d0*/  @!P2 PRMT R80, R0, 0x7610, R80 ;  /* 0x000076100050a816 */ /* 0x000fe20000000050 */
[----:B--2---:R-:W3:Y:S06]  /*56e0*/  @!P2 LDC R39, c[0x0][0x880] ;  /* 0x00022000ff27ab82 */ /* 0x004eec0000000800 */
.L_x_89:
[----:B------:R-:W-:Y:S05]  /*56f0*/  @!P4 BRA `(.L_x_90) ;  /* 0x000000000024c947 */ /* 0x000fea0003800000 */
[----:B------:R-:W-:Y:S01]  /*5700*/  ISETP.NE.U32.AND P2, PT, R70, RZ, PT ;  /* 0x000000ff4600720c */ /* 0x000fe20003f45070 */
[----:B------:R-:W2:Y:S03]  /*5710*/  LDCU.64 UR6, c[0x0][0x358] ;  /* 0x00006b00ff0677ac */ /* 0x000ea60008000a00 */
[----:B------:R-:W-:Y:S11]  /*5720*/  ISETP.NE.AND.EX P2, PT, R71, RZ, PT, P2 ;  /* 0x000000ff4700720c */ /* 0x000ff60003f45320 */
[----:B------:R-:W-:Y:S02]  /*5730*/  @!UPT UIADD3 URZ, UPT, UPT, URZ, URZ, URZ ;  /* 0x000000fffffff290 */ /* 0x000fe4000fffe0ff */
[----:B------:R-:W4:Y:S01]  /*5740*/  @P2 LDC.64 R2, c[0x0][0x8a8] ;  /* 0x00022a00ff022b82 */ /* 0x000f220000000a00 */
[----:B-1----:R-:W-:Y:S04]  /*5750*/  @P2 IMAD R0, R72, UR36, RZ ;  /* 0x0000002448002c24 */ /* 0x002fe8000f8e02ff */
[----:B----4-:R-:W-:Y:S05]  /*5760*/  @P2 IMAD.WIDE R2, R0, 0x4, R2 ;  /* 0x0000000400022825 */ /* 0x010fea00078e0202 */
[----:B--2--5:R2:W5:Y:S02]  /*5770*/  @P2 LDG.E R38, desc[UR6][R2.64] ;  /* 0x0000000602262981 */ /* 0x024564000c1e1900 */
[----:B--2---:R-:W4:Y:S02]  /*5780*/  @!P2 LDC R38, c[0x0][0x8a0] ;  /* 0x00022800ff26ab82 */ /* 0x004f240000000800 */
.L_x_90:
[----:B---3-5:R-:W-:Y:S01]  /*5790*/  @P0 ISETP.NE.AND P4, PT, R39, RZ, PT ;  /* 0x000000ff2700020c */ /* 0x028fe20003f85270 */
[----:B-1----:R-:W-:Y:S01]  /*57a0*/  IMAD.U32 R0, RZ, RZ, UR4 ;  /* 0x00000004ff007e24 */ /* 0x002fe2000f8e00ff */
[----:B------:R-:W-:Y:S01]  /*57b0*/  @P0 LOP3.LUT P2, RZ, R80, 0xff, RZ, 0xc0, !PT ;  /* 0x000000ff50ff0812 */ /* 0x000fe2000784c0ff */
[----:B------:R-:W-:Y:S01]  /*57c0*/  BSSY B1, `(.L_x_91) ;  /* 0x0000039000017945 */ /* 0x000fe20003800000 */
[----:B------:R-:W-:Y:S02]  /*57d0*/  @P0 SEL R2, RZ, 0xffffffff, P4 ;  /* 0xffffffffff020807 */ /* 0x000fe40002000000 */
[----:B------:R-:W-:Y:S02]  /*57e0*/  CS2R R46, SRZ ;  /* 0x00000000002e7805 */ /* 0x000fe4000001ff00 */
[----:B------:R-:W-:Y:S02]  /*57f0*/  LEA R16, R36, UR44, 0x3 ;  /* 0x0000002c24107c11 */ /* 0x000fe4000f8e18ff */
[----:B------:R-:W-:Y:S02]  /*5800*/  CS2R R44, SRZ ;  /* 0x00000000002c7805 */ /* 0x000fe4000001ff00 */
[----:B------:R-:W-:Y:S02]  /*5810*/  @P1 SEL R2, R0, R2, !P2 ;  /* 0x0000000200021207 */ /* 0x000fe40005000000 */
[----:B------:R-:W-:Y:S02]  /*5820*/  CS2R R42, SRZ ;  /* 0x00000000002a7805 */ /* 0x000fe4000001ff00 */
[----:B------:R-:W-:Y:S02]  /*5830*/  SHF.L.U32 R3, R85, 0x1f, RZ ;  /* 0x0000001f55037819 */ /* 0x000fe400000006ff */
[----:B------:R-:W-:Y:S02]  /*5840*/  CS2R R40, SRZ ;  /* 0x0000000000287805 */ /* 0x000fe4000001ff00 */
[----:B------:R-:W-:Y:S02]  /*5850*/  @P0 LOP3.LUT R2, R2, 0x1, RZ, 0xc0, !PT ;  /* 0x0000000102020812 */ /* 0x000fe400078ec0ff */
[----:B------:R-:W-:Y:S02]  /*5860*/  PLOP3.LUT P5, PT, PT, PT, PT, 0x8, 0x80 ;  /* 0x000000000080781c */ /* 0x000fe40003fae170 */
[----:B------:R-:W-:Y:S02]  /*5870*/  ISETP.NE.U32.OR P1, PT, R2, 0x1, !P0 ;  /* 0x000000010200780c */ /* 0x000fe40004725470 */
[----:B------:R-:W-:Y:S11]  /*5880*/  LEA.HI R2, R36, R36, RZ, 0x1 ;  /* 0x0000002424027211 */ /* 0x000ff600078f08ff */
[----:B------:R-:W-:Y:S04]  /*5890*/  @P1 SHF.L.U32 R0, R83, 0x1f, RZ ;  /* 0x0000001f53001819 */ /* 0x000fe800000006ff */
[----:B------:R1:W2:Y:S01]  /*58a0*/  @P1 SYNCS.PHASECHK.TRANS64.TRYWAIT P0, [UR44+0x40], R0 ;  /* 0x00004000ff0015a7 */ /* 0x0002a2000800112c */
[----:B------:R3:W3:Y:S01]  /*58b0*/  SYNCS.PHASECHK.TRANS64.TRYWAIT P4, [R16+URZ+0x80], R3 ;  /* 0x00008003100075a7 */ /* 0x0006e200080811ff */
[C---:B-1----:R-:W-:Y:S01]  /*58c0*/  IMAD.SHL.U32 R0, R2.reuse, 0x20, RZ ;  /* 0x0000002002007824 */ /* 0x042fe200078e00ff */
[----:B------:R-:W-:Y:S04]  /*58d0*/  LOP3.LUT R2, R2, 0xffe, RZ, 0xc0, !PT ;  /* 0x00000ffe02027812 */ /* 0x000fe800078ec0ff */
[----:B------:R-:W-:Y:S01]  /*58e0*/  LOP3.LUT R0, R0, 0xffffffc0, RZ, 0xc0, !PT ;  /* 0xffffffc000007812 */ /* 0x000fe200078ec0ff */
[----:B------:R-:W-:Y:S04]  /*58f0*/  IMAD.IADD R2, R36, 0x1, -R2 ;  /* 0x0000000124027824 */ /* 0x000fe800078e0a02 */
[----:B------:R-:W-:Y:S04]  /*5900*/  IMAD.IADD R0, R37, 0x1, R0 ;  /* 0x0000000125007824 */ /* 0x000fe800078e0200 */
[----:B------:R-:W-:Y:S01]  /*5910*/  IMAD R2, R2, 0x100000, R0 ;  /* 0x0010000002027824 */ /* 0x000fe200078e0200 */
[----:B--2---:R-:W-:Y:S01]  /*5920*/  @P1 PLOP3.LUT P5, PT, P0, PT, PT, 0x8, 0x80 ;  /* 0x000000000080181c */ /* 0x004fe200007ae170 */
[----:B------:R-:W-:Y:S01]  /*5930*/  @!UPT UIADD3 URZ, UPT, UPT, URZ, URZ, URZ ;  /* 0x000000fffffff290 */ /* 0x000fe2000fffe0ff */
[----:B---3--:R-:W-:Y:S11]  /*5940*/  @!P1 BRA `(.L_x_92) ;  /* 0x0000000000809947 */ /* 0x008ff60003800000 */
[----:B------:R-:W-:Y:S01]  /*5950*/  ISETP.NE.U32.AND P0, PT, RZ, UR58, PT ;  /* 0x0000003aff007c0c */ /* 0x000fe2000bf05070 */
[----:B------:R-:W-:Y:S01]  /*5960*/  BSSY B0, `(.L_x_93) ;  /* 0x0000012000007945 */ /* 0x000fe20003800000 */
[----:B------:R-:W-:Y:S02]  /*5970*/  ISETP.NE.AND P2, PT, R39, RZ, PT ;  /* 0x000000ff2700720c */ /* 0x000fe40003f45270 */
[----:B------:R-:W-:Y:S02]  /*5980*/  CS2R R42, SRZ ;  /* 0x00000000002a7805 */ /* 0x000fe4000001ff00 */
[----:B------:R-:W-:Y:S02]  /*5990*/  ISETP.NE.AND.EX P0, PT, RZ, UR59, PT, P0 ;  /* 0x0000003bff007c0c */ /* 0x000fe4000bf05300 */
[----:B------:R-:W-:Y:S02]  /*59a0*/  CS2R R40, SRZ ;  /* 0x0000000000287805 */ /* 0x000fe4000001ff00 */
[----:B------:R-:W-:Y:S02]  /*59b0*/  LOP3.LUT P1, RZ, R80, 0xff, RZ, 0xc0, !PT ;  /* 0x000000ff50ff7812 */ /* 0x000fe4000782c0ff */
[----:B------:R-:W-:Y:S02]  /*59c0*/  CS2R R46, SRZ ;  /* 0x00000000002e7805 */ /* 0x000fe4000001ff00 */
[----:B------:R-:W-:Y:S02]  /*59d0*/  SEL R0, RZ, 0xffffffff, P2 ;  /* 0xffffffffff007807 */ /* 0x000fe40001000000 */
[----:B------:R-:W-:Y:S02]  /*59e0*/  CS2R R44, SRZ ;  /* 0x00000000002c7805 */ /* 0x000fe4000001ff00 */
[----:B------:R-:W-:Y:S04]  /*59f0*/  SEL R4, RZ, 0xffffffff, P0 ;  /* 0xffffffffff047807 */ /* 0x000fe80000000000 */
[----:B------:R-:W-:Y:S04]  /*5a00*/  @P3 SEL R0, R4, R0, !P1 ;  /* 0x0000000004003207 */ /* 0x000fe80004800000 */
[----:B------:R-:W-:Y:S04]  /*5a10*/  LOP3.LUT R0, R0, 0x1, RZ, 0xc0, !PT ;  /* 0x0000000100007812 */ /* 0x000fe800078ec0ff */
[----:B------:R-:W-:Y:S01]  /*5a20*/  ISETP.NE.U32.AND P0, PT, R0, 0x1, PT ;  /* 0x000000010000780c */ /* 0x000fe20003f05070 */
[----:B------:R-:W-:Y:S01]  /*5a30*/  @!UPT UIADD3 URZ, UPT, UPT, URZ, URZ, URZ ;  /* 0x000000fffffff290 */ /* 0x000fe2000fffe0ff */
[----:B------:R-:W-:Y:S11]  /*5a40*/  @!P5 BRA `(.L_x_94) ;  /* 0x00000000000cd947 */ /* 0x000ff60003800000 */
[----:B------:R-:W-:Y:S04]  /*5a50*/  SHF.L.U32 R4, R83, 0x1f, RZ ;  /* 0x0000001f53047819 */ /* 0x000fe800000006ff */
[----:B------:R-:W1:Y:S02]  /*5a60*/  SYNCS.PHASECHK.TRANS64.TRYWAIT P1, [UR44+0x40], R4 ;  /* 0x00004004ff0075a7 */ /* 0x000e64000802112c */
[----:B-1----:R-:W-:Y:S05]  /*5a70*/  @!P1 BRA `(.L_x_95) ;  /* 0x00000014006c9947 */ /* 0x002fea0003800000 */
.L_x_94:
[----:B------:R-:W-:Y:S05]  /*5a80*/  BSYNC B0 ;  /* 0x0000000000007941 */ /* 0x000fea0003800000 */
.L_x_93:
[----:B------:R2:W3:Y:S01]  /*5a90*/  @P0 LDS.128 R40, [R79+UR44+0x200] ;  /* 0x0002002c4f280984 */ /* 0x0004e20008000c00 */
[----:B------:R-:W-:Y:S01]  /*5aa0*/  UIADD3 UR4, UPT, UPT, UR44, 0x48, URZ ;  /* 0x000000482c047890 */ /* 0x000fe2000fffe0ff */
[----:B------:R-:W-:Y:S02]  /*5ab0*/  LOP3.LUT R83, R83, 0x1, RZ, 0x3c, !PT ;  /* 0x0000000153537812 */ /* 0x000fe400078e3cff */
[----:B------:R2:W1:Y:S01]  /*5ac0*/  @P0 LDS.128 R44, [R78+0x10] ;  /* 0x000010004e2c0984 */ /* 0x0004620000000c00 */
[----:B------:R-:W-:Y:S01]  /*5ad0*/  UPRMT UR4, UR48, 0x654, UR4 ;  /* 0x0000065430047896 */ /* 0x000fe20008000004 */
[----:B------:R-:W-:Y:S01]  /*5ae0*/  @!PT LDS RZ, [RZ] ;  /* 0x00000000fffff984 */ /* 0x000fe20000000800 */
[----:B------:R-:W-:Y:S01]  /*5af0*/  @!PT LDS RZ, [RZ] ;  /* 0x00000000fffff984 */ /* 0x000fe20000000800 */
[----:B------:R-:W-:Y:S01]  /*5b00*/  @!PT LDS RZ, [RZ] ;  /* 0x00000000fffff984 */ /* 0x000fe20000000800 */
[----:B------:R-:W-:Y:S01]  /*5b10*/  @!PT LDS RZ, [RZ] ;  /* 0x00000000fffff984 */ /* 0x000fe20000000800 */
[----:B------:R5:W-:Y:S06]  /*5b20*/  MEMBAR.ALL.CTA ;  /* 0x0000000000007992 */ /* 0x000bec0000008000 */
[----:B-----5:R-:W5:Y:S02]  /*5b30*/  FENCE.VIEW.ASYNC.S ;  /* 0x00000000000073c6 */ /* 0x020f640000000000 */
[----:B-----5:R-:W-:Y:S03]  /*5b40*/  SYNCS.ARRIVE.TRANS64.RED.A1T0 RZ, [UR4], RZ ;  /* 0x000000ffffff79a7 */ /* 0x020fe60008100404 */
.L_x_92:
[----:B------:R-:W-:Y:S05]  /*5b50*/  BSYNC B1 ;  /* 0x0000000000017941 */ /* 0x000fea0003800000 */
.L_x_91:
[----:B-1----:R-:W-:Y:S04]  /*5b60*/  SHF.R.U32.HI R0, RZ, 0x15, R2 ;  /* 0x00000015ff007819 */ /* 0x002fe80000011602 */
[----:B------:R-:W-:Y:S01]  /*5b70*/  LOP3.LUT P0, RZ, R0, 0x3, R81, 0x48, !PT ;  /* 0x0000000300ff7812 */ /* 0x000fe20007804851 */
[----:B------:R-:W-:Y:S01]  /*5b80*/  @!UPT UIADD3 URZ, UPT, UPT, URZ, URZ, URZ ;  /* 0x000000fffffff290 */ /* 0x000fe2000fffe0ff */
[----:B------:R-:W-:Y:S11]  /*5b90*/  @P4 BRA `(.L_x_96) ;  /* 0x0000000000084947 */ /* 0x000ff60003800000 */
[----:B------:R-:W1:Y:S02]  /*5ba0*/  SYNCS.PHASECHK.TRANS64.TRYWAIT P1, [R16+URZ+0x80], R3 ;  /* 0x00008003100075a7 */ /* 0x000e6400080211ff */
[----:B-1----:R-:W-:Y:S05]  /*5bb0*/  @!P1 BRA `(.L_x_97) ;  /* 0x0000001400349947 */ /* 0x002fea0003800000 */
.L_x_96:
[----:B------:R-:W-:Y:S05]  /*5bc0*/  @!P0 BRA `(.L_x_98) ;  /* 0x0000000000408947 */ /* 0x000fea0003800000 */
[----:B------:R-:W1:Y:S01]  /*5bd0*/  LDCU.64 UR8, c[0x4][0x70] ;  /* 0x01000e00ff0877ac */ /* 0x000e620008000a00 */
[----:B------:R-:W-:Y:S01]  /*5be0*/  MOV R15, 0x0 ;  /* 0x00000000000f7802 */ /* 0x000fe20000000f00 */
[----:B------:R-:W-:Y:S02]  /*5bf0*/  HFMA2 R12, -RZ, RZ, 0, 5.9604644775390625e-08 ;  /* 0x00000001ff0c7431 */ /* 0x000fe400000001ff */
[----:B------:R-:W-:Y:S02]  /*5c00*/  IMAD.MOV.U32 R8, RZ, RZ, 0x192 ;  /* 0x00000192ff087424 */ /* 0x000fe400078e00ff */
[----:B------:R-:W-:Y:S01]  /*5c10*/  IMAD.MOV.U32 R13, RZ, RZ, RZ ;  /* 0x000000ffff0d7224 */ /* 0x000fe200078e00ff */
[----:B------:R-:W5:Y:S01]  /*5c20*/  LDCU.64 UR6, c[0x4][0x78] ;  /* 0x01000f00ff0677ac */ /* 0x000f620008000a00 */
[----:B------:R-:W2:Y:S01]  /*5c30*/  LDC.64 R14, c[0x4][R15] ;  /* 0x010000000f0e7b82 */ /* 0x000ea20000000a00 */
[----:B------:R-:W3:Y:S01]  /*5c40*/  LDCU.64 UR4, c[0x4][0x10] ;  /* 0x01000200ff0477ac */ /* 0x000ee20008000a00 */
[----:B-1----:R-:W-:Y:S01]  /*5c50*/  MOV R5, UR9 ;  /* 0x0000000900057c02 */ /* 0x002fe20008000f00 */
[----:B------:R-:W-:Y:S01]  /*5c60*/  IMAD.U32 R4, RZ, RZ, UR8 ;  /* 0x00000008ff047e24 */ /* 0x000fe2000f8e00ff */
[----:B-----5:R-:W-:Y:S01]  /*5c70*/  MOV R7, UR7 ;  /* 0x0000000700077c02 */ /* 0x020fe20008000f00 */
[----:B------:R-:W-:Y:S01]  /*5c80*/  IMAD.U32 R6, RZ, RZ, UR6 ;  /* 0x00000006ff067e24 */ /* 0x000fe2000f8e00ff */
[----:B---3--:R-:W-:Y:S01]  /*5c90*/  MOV R11, UR5 ;  /* 0x00000005000b7c02 */ /* 0x008fe20008000f00 */
[----:B------:R-:W-:Y:S02]  /*5ca0*/  IMAD.U32 R10, RZ, RZ, UR4 ;  /* 0x00000004ff0a7e24 */ /* 0x000fe4000f8e00ff */
[----:B------:R-:W-:Y:S07]  /*5cb0*/  LEPC R20, `(.L_x_98) ;  /* 0x000000001014794e */ /* 0x000fee0000000000 */
[----:B--2-4-:R-:W-:Y:S05]  /*5cc0*/  CALL.ABS.NOINC R14 ;  /* 0x000000000e007343 */ /* 0x014fea0003c00000 */
.L_x_98:
[----:B------:R-:W-:Y:S01]  /*5cd0*/  LOP3.LUT P0, RZ, R69, 0x60, RZ, 0xc0, !PT ;  /* 0x0000006045ff7812 */ /* 0x000fe2000780c0ff */
[----:B------:R-:W-:Y:S05]  /*5ce0*/  WARPSYNC.ALL ;  /* 0x0000000000007948 */ /* 0x000fea0003800000 */
[----:B---3--:R-:W-:Y:S01]  /*5cf0*/  IMAD.SHL.U32 R66, R41, 0x100, RZ ;  /* 0x0000010029427824 */ /* 0x008fe200078e00ff */
[----:B------:R-:W-:Y:S01]  /*5d00*/  R2UR UR4, R2 ;  /* 0x00000000020472ca */ /* 0x000fe200000e0000 */
[----:B------:R-:W-:Y:S01]  /*5d10*/  IMAD.SHL.U32 R60, R43, 0x100, RZ ;  /* 0x000001002b3c7824 */ /* 0x000fe200078e00ff */
[----:B------:R-:W-:Y:S01]  /*5d20*/  R2UR UR5, R16 ;  /* 0x00000000100572ca */ /* 0x000fe200000e0000 */
[----:B------:R-:W-:Y:S01]  /*5d30*/  IMAD.SHL.U32 R48, R47, 0x100, RZ ;  /* 0x000001002f307824 */ /* 0x000fe200078e00ff */
[C---:B------:R-:W-:Y:S01]  /*5d40*/  SHF.L.U32 R2, R40.reuse, 0x10, RZ ;  /* 0x0000001028027819 */ /* 0x040fe200000006ff */
[----:B------:R-:W-:Y:S01]  /*5d50*/  IMAD.SHL.U32 R54, R45, 0x100, RZ ;  /* 0x000001002d367824 */ /* 0x000fe200078e00ff */
[C---:B------:R-:W-:Y:S01]  /*5d60*/  PRMT R0, R40.reuse, 0x8880, RZ ;  /* 0x0000888028007816 */ /* 0x040fe200000000ff */
[----:B------:R-:W-:Y:S01]  /*5d70*/  BSSY.RECONVERGENT B0, `(.L_x_99) ;  /* 0x000009f000007945 */ /* 0x000fe20003800200 */
[----:B------:R-:W-:Y:S02]  /*5d80*/  SHF.L.U32 R3, R40, 0x8, RZ ;  /* 0x0000000828037819 */ /* 0x000fe400000006ff */
[----:B------:R-:W-:Y:S02]  /*5d90*/  SHF.R.S32.HI R2, RZ, 0x18, R2 ;  /* 0x00000018ff027819 */ /* 0x000fe40000011402 */
[----:B------:R-:W-:Y:S01]  /*5da0*/  PRMT R68, R41, 0x8880, RZ ;  /* 0x0000888029447816 */ /* 0x000fe200000000ff */
[----:B------:R-:W-:Y:S01]  /*5db0*/  LDTM.16dp32bit_t0_t15.x32 R4, tmem[UR4] ;  /* 0x00000004000479ee */ /* 0x000fe20008a80000 */
[----:B------:R-:W1:Y:S01]  /*5dc0*/  LDTM.16dp32bit_t16_t31.x32 R4, tmem[UR4+0x20] ;  /* 0x00002004000479ee */ /* 0x000e620008aa0000 */
[----:B------:R-:W-:Y:S01]  /*5dd0*/  NOP ;  /* 0x0000000000007918 */ /* 0x000fe20000000000 */
[----:B------:R-:W-:Y:S01]  /*5de0*/  UIADD3 UR4, UPT, UPT, UR5, 0xa0, URZ ;  /* 0x000000a005047890 */ /* 0x000fe2000fffe0ff */
[----:B------:R-:W-:Y:S02]  /*5df0*/  SHF.R.S32.HI R40, RZ, 0x18, R40 ;  /* 0x00000018ff287819 */ /* 0x000fe40000011428 */
[C---:B------:R-:W-:Y:S01]  /*5e00*/  PRMT R65, R42.reuse, 0x8880, RZ ;  /* 0x000088802a417816 */ /* 0x040fe200000000ff */
[----:B------:R-:W-:Y:S01]  /*5e10*/  UPRMT UR4, UR48, 0x654, UR4 ;  /* 0x0000065430047896 */ /* 0x000fe20008000004 */
[C---:B------:R-:W-:Y:S02]  /*5e20*/  SHF.L.U32 R64, R42.reuse, 0x10, RZ ;  /* 0x000000102a407819 */ /* 0x040fe400000006ff */
[----:B------:R-:W-:Y:S02]  /*5e30*/  SHF.L.U32 R63, R42, 0x8, RZ ;  /* 0x000000082a3f7819 */ /* 0x000fe400000006ff */
[----:B------:R-:W-:Y:S02]  /*5e40*/  SHF.R.S32.HI R42, RZ, 0x18, R42 ;  /* 0x00000018ff2a7819 */ /* 0x000fe4000001142a */
[C---:B------:R-:W-:Y:S02]  /*5e50*/  PRMT R62, R43.reuse, 0x8880, RZ ;  /* 0x000088802b3e7816 */ /* 0x040fe400000000ff */
[----:B-1----:R-:W-:Y:S01]  /*5e60*/  SYNCS.ARRIVE.TRANS64.RED.A1T0 RZ, [UR4], RZ ;  /* 0x000000ffffff79a7 */ /* 0x002fe20008100404 */
[----:B------:R-:W-:Y:S02]  /*5e70*/  SHF.L.U32 R61, R43, 0x10, RZ ;  /* 0x000000102b3d7819 */ /* 0x000fe400000006ff */
[----:B------:R-:W-:Y:S02]  /*5e80*/  SHF.R.S32.HI R43, RZ, 0x18, R43 ;  /* 0x00000018ff2b7819 */ /* 0x000fe4000001142b */
[----:B------:R-:W-:Y:S02]  /*5e90*/  SHF.L.U32 R51, R46, 0x8, RZ ;  /* 0x000000082e337819 */ /* 0x000fe400000006ff */
[----:B------:R-:W-:Y:S01]  /*5ea0*/  SHF.R.S32.HI R3, RZ, 0x18, R3 ;  /* 0x00000018ff037819 */ /* 0x000fe20000011403 */
[C---:B----4-:R-:W-:Y:S01]  /*5eb0*/  IMAD R4, R38.reuse, R4, RZ ;  /* 0x0000000426047224 */ /* 0x050fe200078e02ff */
[----:B------:R-:W-:Y:S01]  /*5ec0*/  SHF.L.U32 R67, R41, 0x10, RZ ;  /* 0x0000001029437819 */ /* 0x000fe200000006ff */
[C---:B------:R-:W-:Y:S01]  /*5ed0*/  IMAD R5, R38.reuse, R5, RZ ;  /* 0x0000000526057224 */ /* 0x040fe200078e02ff */
[----:B------:R-:W-:Y:S01]  /*5ee0*/  SHF.R.S32.HI R41, RZ, 0x18, R41 ;  /* 0x00000018ff297819 */ /* 0x000fe20000011429 */
[----:B------:R-:W-:Y:S01]  /*5ef0*/  IMAD R6, R38, R6, RZ ;  /* 0x0000000626067224 */ /* 0x000fe200078e02ff */
[----:B------:R-:W-:Y:S01]  /*5f00*/  PRMT R59, R44, 0x8880, RZ ;  /* 0x000088802c3b7816 */ /* 0x000fe200000000ff */
[----:B------:R-:W-:Y:S01]  /*5f10*/  IMAD R4, R0, R39, R4 ;  /* 0x0000002700047224 */ /* 0x000fe200078e0204 */
[----:B------:R-:W-:Y:S01]  /*5f20*/  MOV R0, R68 ;  /* 0x0000004400007202 */ /* 0x000fe20000000f00 */
[----:B------:R-:W-:Y:S01]  /*5f30*/  IMAD R7, R38, R7, RZ ;  /* 0x0000000726077224 */ /* 0x000fe200078e02ff */
[----:B------:R-:W-:Y:S01]  /*5f40*/  SHF.L.U32 R58, R44, 0x10, RZ ;  /* 0x000000102c3a7819 */ /* 0x000fe200000006ff */
[-C--:B------:R-:W-:Y:S01]  /*5f50*/  IMAD R5, R2, R39.reuse, R5 ;  /* 0x0000002702057224 */ /* 0x080fe200078e0205 */
[----:B------:R-:W-:Y:S01]  /*5f60*/  SHF.R.S32.HI R2, RZ, 0x18, R67 ;  /* 0x00000018ff027819 */ /* 0x000fe20000011443 */
[-C--:B------:R-:W-:Y:S01]  /*5f70*/  IMAD R6, R3, R39.reuse, R6 ;  /* 0x0000002703067224 */ /* 0x080fe200078e0206 */
[----:B------:R-:W-:Y:S01]  /*5f80*/  SHF.R.S32.HI R3, RZ, 0x18, R66 ;  /* 0x00000018ff037819 */ /* 0x000fe20000011442 */
[----:B------:R-:W-:Y:S01]  /*5f90*/  IMAD R8, R38, R8, RZ ;  /* 0x0000000826087224 */ /* 0x000fe200078e02ff */
[C---:B------:R-:W-:Y:S01]  /*5fa0*/  PRMT R56, R45.reuse, 0x8880, RZ ;  /* 0x000088802d387816 */ /* 0x040fe200000000ff */
[----:B------:R-:W-:Y:S01]  /*5fb0*/  IMAD R7, R40, R39, R7 ;  /* 0x0000002728077224 */ /* 0x000fe200078e0207 */
[----:B------:R-:W-:Y:S01]  /*5fc0*/  MOV R40, R65 ;  /* 0x0000004100287202 */ /* 0x000fe20000000f00 */
[----:B------:R-:W-:Y:S01]  /*5fd0*/  IMAD R9, R38, R9, RZ ;  /* 0x0000000926097224 */ /* 0x000fe200078e02ff */
[----:B------:R-:W-:Y:S01]  /*5fe0*/  SHF.L.U32 R55, R45, 0x10, RZ ;  /* 0x000000102d377819 */ /* 0x000fe200000006ff */
[-C--:B------:R-:W-:Y:S01]  /*5ff0*/  IMAD R8, R0, R39.reuse, R8 ;  /* 0x0000002700087224 */ /* 0x080fe200078e0208 */
[----:B------:R-:W-:Y:S01]  /*6000*/  PRMT R53, R46, 0x8880, RZ ;  /* 0x000088802e357816 */ /* 0x000fe200000000ff */
[----:B------:R-:W-:Y:S01]  /*6010*/  IMAD R10, R38, R10, RZ ;  /* 0x0000000a260a7224 */ /* 0x000fe200078e02ff */
[----:B------:R-:W-:Y:S01]  /*6020*/  SHF.R.S32.HI R45, RZ, 0x18, R45 ;  /* 0x00000018ff2d7819 */ /* 0x000fe2000001142d */
[----:B------:R-:W-:Y:S01]  /*6030*/  IMAD R9, R2, R39, R9 ;  /* 0x0000002702097224 */ /* 0x000fe200078e0209 */
[----:B------:R-:W-:Y:S01]  /*6040*/  SHF.L.U32 R52, R46, 0x10, RZ ;  /* 0x000000102e347819 */ /* 0x000fe200000006ff */
[C---:B------:R-:W-:Y:S01]  /*6050*/  IMAD R0, R38.reuse, R20, RZ ;  /* 0x0000001426007224 */ /* 0x040fe200078e02ff */
[C---:B------:R-:W-:Y:S01]  /*6060*/  PRMT R50, R47.reuse, 0x8880, RZ ;  /* 0x000088802f327816 */ /* 0x040fe200000000ff */
[C---:B------:R-:W-:Y:S01]  /*6070*/  IMAD R11, R38.reuse, R11, RZ ;  /* 0x0000000b260b7224 */ /* 0x040fe200078e02ff */
[----:B------:R-:W-:Y:S01]  /*6080*/  SHF.R.S32.HI R46, RZ, 0x18, R46 ;  /* 0x00000018ff2e7819 */ /* 0x000fe2000001142e */
[C---:B------:R-:W-:Y:S01]  /*6090*/  IMAD R2, R38.reuse, R21, RZ ;  /* 0x0000001526027224 */ /* 0x040fe200078e02ff */
[----:B------:R-:W-:Y:S01]  /*60a0*/  SHF.L.U32 R49, R47, 0x10, RZ ;  /* 0x000000102f317819 */ /* 0x000fe200000006ff */
[C---:B------:R-:W-:Y:S01]  /*60b0*/  IMAD R20, R38.reuse, R24, RZ ;  /* 0x0000001826147224 */ /* 0x040fe200078e02ff */
[----:B------:R-:W-:Y:S01]  /*60c0*/  SHF.R.S32.HI R47, RZ, 0x18, R47 ;  /* 0x00000018ff2f7819 */ /* 0x000fe2000001142f */
[----:B------:R-:W-:Y:S01]  /*60d0*/  IMAD R21, R38, R25, RZ ;  /* 0x0000001926157224 */ /* 0x000fe200078e02ff */
[----:B------:R-:W-:Y:S01]  /*60e0*/  SHF.L.U32 R57, R44, 0x8, RZ ;  /* 0x000000082c397819 */ /* 0x000fe200000006ff */
[----:B------:R-:W-:Y:S01]  /*60f0*/  IMAD R24, R38, R28, RZ ;  /* 0x0000001c26187224 */ /* 0x000fe200078e02ff */
[----:B------:R-:W-:Y:S01]  /*6100*/  SHF.R.S32.HI R44, RZ, 0x18, R44 ;  /* 0x00000018ff2c7819 */ /* 0x000fe2000001142c */
[----:B------:R-:W-:Y:S01]  /*6110*/  IMAD R10, R3, R39, R10 ;  /* 0x00000027030a7224 */ /* 0x000fe200078e020a */
[----:B------:R-:W-:Y:S01]  /*6120*/  IADD3 R36, PT, PT, R36, 0x1, RZ ;  /* 0x0000000124247810 */ /* 0x000fe20007ffe0ff */
[C---:B------:R-:W-:Y:S02]  /*6130*/  IMAD R12, R38.reuse, R12, RZ ;  /* 0x0000000c260c7224 */ /* 0x040fe400078e02ff */
[C---:B------:R-:W-:Y:S02]  /*6140*/  IMAD R25, R38.reuse, R29, RZ ;  /* 0x0000001d26197224 */ /* 0x040fe400078e02ff */
[C---:B------:R-:W-:Y:S01]  /*6150*/  IMAD R28, R38.reuse, R32, RZ ;  /* 0x00000020261c7224 */ /* 0x040fe200078e02ff */
[----:B------:R-:W-:Y:S01]  /*6160*/  SHF.R.S32.HI R32, RZ, 0x18, R64 ;  /* 0x00000018ff207819 */ /* 0x000fe20000011440 */
[C---:B------:R-:W-:Y:S01]  /*6170*/  IMAD R29, R38.reuse, R33, RZ ;  /* 0x00000021261d7224 */ /* 0x040fe200078e02ff */
[----:B------:R-:W-:Y:S01]  /*6180*/  I2IP.S8.S32.SAT R33, R7, R6, RZ ;  /* 0x0000000607217239 */ /* 0x000fe200000014ff */
[----:B------:R-:W-:Y:S01]  /*6190*/  IMAD R11, R41, R39, R11 ;  /* 0x00000027290b7224 */ /* 0x000fe200078e020b */
[----:B------:R-:W-:Y:S01]  /*61a0*/  MOV R7, R62 ;  /* 0x0000003e00077202 */ /* 0x000fe20000000f00 */
[C---:B------:R-:W-:Y:S01]  /*61b0*/  IMAD R13, R38.reuse, R13, RZ ;  /* 0x0000000d260d7224 */ /* 0x040fe200078e02ff */
[----:B------:R-:W-:Y:S01]  /*61c0*/  SHF.R.S32.HI R6, RZ, 0x18, R63 ;  /* 0x00000018ff067819 */ /* 0x000fe2000001143f */
[----:B------:R-:W-:Y:S01]  /*61d0*/  IMAD R14, R38, R14, RZ ;  /* 0x0000000e260e7224 */ /* 0x000fe200078e02ff */
[----:B------:R-:W-:Y:S01]  /*61e0*/  I2IP.S8.S32.SAT R41, R11, R10, RZ ;  /* 0x0000000a0b297239 */ /* 0x000fe200000014ff */
[----:B------:R-:W-:Y:S01]  /*61f0*/  IMAD R12, R40, R39, R12 ;  /* 0x00000027280c7224 */ /* 0x000fe200078e020c */
[----:B------:R-:W-:Y:S01]  /*6200*/  I2IP.S8.S32.SAT R40, R5, R4, R33 ;  /* 0x0000000405287239 */ /* 0x000fe20000001421 */
[----:B------:R-:W-:Y:S01]  /*6210*/  IMAD R15, R38, R15, RZ ;  /* 0x0000000f260f7224 */ /* 0x000fe200078e02ff */
[----:B------:R-:W-:Y:S01]  /*6220*/  I2IP.S8.S32.SAT R41, R9, R8, R41 ;  /* 0x0000000809297239 */ /* 0x000fe20000001429 */
[-C--:B------:R-:W-:Y:S01]  /*6230*/  IMAD R13, R32, R39.reuse, R13 ;  /* 0x00000027200d7224 */ /* 0x080fe200078e020d */
[----:B------:R-:W-:Y:S01]  /*6240*/  SHF.R.S32.HI R10, RZ, 0x18, R61 ;  /* 0x00000018ff0a7819 */ /* 0x000fe2000001143d */
[----:B------:R-:W-:Y:S01]  /*6250*/  IMAD R16, R38, R16, RZ ;  /* 0x0000001026107224 */ /* 0x000fe200078e02ff */
[----:B------:R-:W-:Y:S01]  /*6260*/  SHF.R.S32.HI R5, RZ, 0x18, R58 ;  /* 0x00000018ff057819 */ /* 0x000fe2000001143a */
[----:B------:R-:W-:Y:S01]  /*6270*/  IMAD R14, R6, R39, R14 ;  /* 0x00000027060e7224 */ /* 0x000fe200078e020e */
[----:B------:R-:W-:Y:S01]  /*6280*/  SHF.R.S32.HI R11, RZ, 0x18, R60 ;  /* 0x00000018ff0b7819 */ /* 0x000fe2000001143c */
[----:B------:R-:W-:Y:S01]  /*6290*/  IMAD R17, R38, R17, RZ ;  /* 0x0000001126117224 */ /* 0x000fe200078e02ff */
[----:B------:R-:W-:Y:S01]  /*62a0*/  SHF.R.S32.HI R6, RZ, 0x18, R57 ;  /* 0x00000018ff067819 */ /* 0x000fe20000011439 */
[-C--:B------:R-:W-:Y:S02]  /*62b0*/  IMAD R15, R42, R39.reuse, R15 ;  /* 0x000000272a0f7224 */ /* 0x080fe400078e020f */
[C---:B------:R-:W-:Y:S02]  /*62c0*/  IMAD R18, R38.reuse, R18, RZ ;  /* 0x0000001226127224 */ /* 0x040fe400078e02ff */
[----:B------:R-:W-:Y:S01]  /*62d0*/  IMAD R16, R7, R39, R16 ;  /* 0x0000002707107224 */ /* 0x000fe200078e0210 */
[----:B------:R-:W-:Y:S01]  /*62e0*/  I2IP.S8.S32.SAT R14, R15, R14, RZ ;  /* 0x0000000e0f0e7239 */ /* 0x000fe200000014ff */
[----:B------:R-:W-:Y:S01]  /*62f0*/  IMAD R19, R38, R19, RZ ;  /* 0x0000001326137224 */ /* 0x000fe200078e02ff */
[----:B------:R-:W-:Y:S01]  /*6300*/  SHF.R.S32.HI R7, RZ, 0x18, R48 ;  /* 0x00000018ff077819 */ /* 0x000fe20000011430 */
[-C--:B------:R-:W-:Y:S01]  /*6310*/  IMAD R17, R10, R39.reuse, R17 ;  /* 0x000000270a117224 */ /* 0x080fe200078e0211 */
[----:B------:R-:W-:Y:S01]  /*6320*/  I2IP.S8.S32.SAT R42, R13, R12, R14 ;  /* 0x0000000c0d2a7239 */ /* 0x000fe2000000140e */
[-C--:B------:R-:W-:Y:S02]  /*6330*/  IMAD R18, R11, R39.reuse, R18 ;  /* 0x000000270b127224 */ /* 0x080fe400078e0212 */
[----:B------:R-:W-:Y:S02]  /*6340*/  IMAD.MOV.U32 R4, RZ, RZ, R59 ;  /* 0x000000ffff047224 */ /* 0x000fe400078e003b */
[-C--:B------:R-:W-:Y:S02]  /*6350*/  IMAD R19, R43, R39.reuse, R19 ;  /* 0x000000272b137224 */ /* 0x080fe400078e0213 */
[----:B------:R-:W-:Y:S02]  /*6360*/  IMAD R3, R38, R22, RZ ;  /* 0x0000001626037224 */ /* 0x000fe400078e02ff */
[----:B------:R-:W-:Y:S01]  /*6370*/  IMAD R0, R4, R39, R0 ;  /* 0x0000002704007224 */ /* 0x000fe200078e0200 */
[----:B------:R-:W-:Y:S01]  /*6380*/  I2IP.S8.S32.SAT R18, R19, R18, RZ ;  /* 0x0000001213127239 */ /* 0x000fe200000014ff */
[----:B------:R-:W-:Y:S01]  /*6390*/  IMAD R23, R38, R23, RZ ;  /* 0x0000001726177224 */ /* 0x000fe200078e02ff */
[----:B------:R-:W-:Y:S01]  /*63a0*/  MOV R4, R56 ;  /* 0x0000003800047202 */ /* 0x000fe20000000f00 */
[-C--:B------:R-:W-:Y:S01]  /*63b0*/  IMAD R2, R5, R39.reuse, R2 ;  /* 0x0000002705027224 */ /* 0x080fe200078e0202 */
[----:B------:R-:W-:Y:S01]  /*63c0*/  I2IP.S8.S32.SAT R43, R17, R16, R18 ;  /* 0x00000010112b7239 */ /* 0x000fe20000001412 */
[-C--:B------:R-:W-:Y:S01]  /*63d0*/  IMAD R3, R6, R39.reuse, R3 ;  /* 0x0000002706037224 */ /* 0x080fe200078e0203 */
[----:B------:R-:W-:Y:S01]  /*63e0*/  SHF.R.S32.HI R5, RZ, 0x18, R55 ;  /* 0x00000018ff057819 */ /* 0x000fe20000011437 */
[-C--:B------:R-:W-:Y:S01]  /*63f0*/  IMAD R23, R44, R39.reuse, R23 ;  /* 0x000000272c177224 */ /* 0x080fe200078e0217 */
[----:B------:R-:W-:Y:S01]  /*6400*/  SHF.R.S32.HI R6, RZ, 0x18, R54 ;  /* 0x00000018ff067819 */ /* 0x000fe20000011436 */
[----:B------:R-:W-:Y:S01]  /*6410*/  IMAD R22, R38, R26, RZ ;  /* 0x0000001a26167224 */ /* 0x000fe200078e02ff */
[----:B------:R1:W-:Y:S01]  /*6420*/  STS.128 [R79+UR44+0x1200], R40 ;  /* 0x001200284f007988 */ /* 0x0003e20008000c2c */
[----:B------:R-:W-:Y:S01]  /*6430*/  IMAD R20, R4, R39, R20 ;  /* 0x0000002704147224 */ /* 0x000fe200078e0214 */
[----:B------:R-:W-:Y:S01]  /*6440*/  I2IP.S8.S32.SAT R3, R23, R3, RZ ;  /* 0x0000000317037239 */ /* 0x000fe200000014ff */
[----:B------:R-:W-:Y:S01]  /*6450*/  IMAD R27, R38, R27, RZ ;  /* 0x0000001b261b7224 */ /* 0x000fe200078e02ff */
[----:B------:R-:W-:Y:S01]  /*6460*/  MOV R4, R53 ;  /* 0x0000003500047202 */ /* 0x000fe20000000f00 */
[-C--:B------:R-:W-:Y:S01]  /*6470*/  IMAD R21, R5, R39.reuse, R21 ;  /* 0x0000002705157224 */ /* 0x080fe200078e0215 */
[----:B------:R-:W-:Y:S01]  /*6480*/  SHF.R.S32.HI R5, RZ, 0x18, R52 ;  /* 0x00000018ff057819 */ /* 0x000fe20000011434 */
[-C--:B------:R-:W-:Y:S01]  /*6490*/  IMAD R22, R6, R39.reuse, R22 ;  /* 0x0000002706167224 */ /* 0x080fe200078e0216 */
[----:B------:R-:W-:Y:S01]  /*64a0*/  SHF.R.S32.HI R6, RZ, 0x18, R49 ;  /* 0x00000018ff067819 */ /* 0x000fe20000011431 */
[-C--:B------:R-:W-:Y:S02]  /*64b0*/  IMAD R27, R45, R39.reuse, R27 ;  /* 0x000000272d1b7224 */ /* 0x080fe400078e021b */
[-C--:B------:R-:W-:Y:S01]  /*64c0*/  IMAD R24, R4, R39.reuse, R24 ;  /* 0x0000002704187224 */ /* 0x080fe200078e0218 */
[----:B------:R-:W-:Y:S01]  /*64d0*/  SHF.R.S32.HI R4, RZ, 0x18, R51 ;  /* 0x00000018ff047819 */ /* 0x000fe20000011433 */
[C---:B------:R-:W-:Y:S02]  /*64e0*/  IMAD R26, R38.reuse, R30, RZ ;  /* 0x0000001e261a7224 */ /* 0x040fe400078e02ff */
[----:B------:R-:W-:Y:S01]  /*64f0*/  IMAD R25, R5, R39, R25 ;  /* 0x0000002705197224 */ /* 0x000fe200078e0219 */
[----:B------:R-:W-:Y:S01]  /*6500*/  MOV R5, R50 ;  /* 0x0000003200057202 */ /* 0x000fe20000000f00 */
[----:B------:R-:W-:Y:S02]  /*6510*/  IMAD R31, R38, R31, RZ ;  /* 0x0000001f261f7224 */ /* 0x000fe400078e02ff */
[-C--:B------:R-:W-:Y:S01]  /*6520*/  IMAD R26, R4, R39.reuse, R26 ;  /* 0x00000027041a7224 */ /* 0x080fe200078e021a */
[----:B------:R-:W-:Y:S01]  /*6530*/  I2IP.S8.S32.SAT R4, R2, R0, R3 ;  /* 0x0000000002047239 */ /* 0x000fe20000001403 */
[-C--:B------:R-:W-:Y:S02]  /*6540*/  IMAD R31, R46, R39.reuse, R31 ;  /* 0x000000272e1f7224 */ /* 0x080fe400078e021f */
[-C--:B------:R-:W-:Y:S01]  /*6550*/  IMAD R28, R5, R39.reuse, R28 ;  /* 0x00000027051c7224 */ /* 0x080fe200078e021c */
[----:B------:R-:W-:Y:S01]  /*6560*/  I2IP.S8.S32.SAT R5, R27, R22, RZ ;  /* 0x000000161b057239 */ /* 0x000fe200000014ff */
[----:B------:R-:W-:Y:S02]  /*6570*/  IMAD R30, R38, R34, RZ ;  /* 0x00000022261e7224 */ /* 0x000fe400078e02ff */
[----:B------:R-:W-:Y:S01]  /*6580*/  IMAD R29, R6, R39, R29 ;  /* 0x00000027061d7224 */ /* 0x000fe200078e021d */
[----:B------:R-:W-:Y:S01]  /*6590*/  I2IP.S8.S32.SAT R6, R31, R26, RZ ;  /* 0x0000001a1f067239 */ /* 0x000fe200000014ff */
[----:B------:R-:W-:Y:S01]  /*65a0*/  IMAD R35, R38, R35, RZ ;  /* 0x0000002326237224 */ /* 0x000fe200078e02ff */
[----:B------:R-:W-:Y:S01]  /*65b0*/  I2IP.S8.S32.SAT R5, R21, R20, R5 ;  /* 0x0000001415057239 */ /* 0x000fe20000001405 */
[-C--:B------:R-:W-:Y:S01]  /*65c0*/  IMAD R30, R7, R39.reuse, R30 ;  /* 0x00000027071e7224 */ /* 0x080fe200078e021e */
[----:B------:R-:W-:Y:S01]  /*65d0*/  I2IP.S8.S32.SAT R6, R25, R24, R6 ;  /* 0x0000001819067239 */ /* 0x000fe20000001406 */
[----:B------:R-:W-:Y:S05]  /*65e0*/  IMAD R35, R47, R39, R35 ;  /* 0x000000272f237224 */ /* 0x000fea00078e0223 */
[----:B------:R-:W-:Y:S04]  /*65f0*/  I2IP.S8.S32.SAT R7, R35, R30, RZ ;  /* 0x0000001e23077239 */ /* 0x000fe800000014ff */
[----:B------:R-:W-:Y:S05]  /*6600*/  I2IP.S8.S32.SAT R7, R29, R28, R7 ;  /* 0x0000001c1d077239 */ /* 0x000fea0000001407 */
[----:B------:R1:W-:Y:S01]  /*6610*/  STS.128 [R78+0x1010], R4 ;  /* 0x001010044e007388 */ /* 0x0003e20000000c00 */
[----:B------:R-:W-:Y:S01]  /*6620*/  @!PT LDS RZ, [RZ] ;  /* 0x00000000fffff984 */ /* 0x000fe20000000800 */
[----:B------:R-:W-:Y:S01]  /*6630*/  @!PT LDS RZ, [RZ] ;  /* 0x00000000fffff984 */ /* 0x000fe20000000800 */
[----:B------:R-:W-:Y:S01]  /*6640*/  @!PT LDS RZ, [RZ] ;  /* 0x00000000fffff984 */ /* 0x000fe20000000800 */
[----:B------:R-:W-:Y:S01]  /*6650*/  @!PT LDS RZ, [RZ] ;  /* 0x00000000fffff984 */ /* 0x000fe20000000800 */
[----:B------:R3:W-:Y:S07]  /*6660*/  MEMBAR.ALL.CTA ;  /* 0x0000000000007992 */ /* 0x0007ee0000008000 */
[----:B---3--:R-:W3:Y:S02]  /*6670*/  FENCE.VIEW.ASYNC.S ;  /* 0x00000000000073c6 */ /* 0x008ee40000000000 */
[----:B---3--:R-:W-:Y:S06]  /*6680*/  BAR.SYNC.DEFER_BLOCKING 0x1, 0x80 ;  /* 0x0042000000007b1d */ /* 0x008fec0000010000 */
[----:B------:R-:W-:Y:S05]  /*6690*/  @P0 BRA `(.L_x_100) ;  /* 0x0000000000300947 */ /* 0x000fea0003800000 */
[----:B------:R-:W-:Y:S02]  /*66a0*/  UIADD3 UR4, UPT, UPT, UR44, 0x1200, URZ ;  /* 0x000012002c047890 */ /* 0x000fe4000fffe0ff */
[----:B------:R-:W-:Y:S02]  /*66b0*/  USHF.L.U32 UR9, UR45, 0x6, URZ ;  /* 0x000000062d097899 */ /* 0x000fe400080006ff */
[----:B------:R-:W-:Y:S02]  /*66c0*/  USHF.L.U32 UR10, UR46, 0x6, URZ ;  /* 0x000000062e0a7899 */ /* 0x000fe400080006ff */
[----:B------:R-:W-:Y:S01]  /*66d0*/  MOV R86, UR4 ;  /* 0x0000000400567c02 */ /* 0x000fe20008000f00 */
[----:B------:R-:W-:Y:S01]  /*66e0*/  UIADD3 UR4, UP0, UPT, UR62, 0x680, URZ ;  /* 0x000006803e047890 */ /* 0x000fe2000ff1e0ff */
[----:B------:R-:W-:Y:S02]  /*66f0*/  UMOV UR11, UR36 ;  /* 0x00000024000b7c82 */ /* 0x000fe40008000000 */
[----:B------:R-:W-:Y:S01]  /*6700*/  R2UR UR8, R86 ;  /* 0x00000000560872ca */ /* 0x000fe200000e0000 */
[----:B------:R-:W-:Y:S11]  /*6710*/  UIADD3.X UR5, UPT, UPT, URZ, UR63, URZ, UP0, !UPT ;  /* 0x0000003fff057290 */ /* 0x000ff600087fe4ff */
[----:B------:R-:W-:Y:S01]  /*6720*/  @!UPT UIADD3 URZ, UPT, UPT, URZ, URZ, URZ ;  /* 0x000000fffffff290 */ /* 0x000fe2000fffe0ff */
[----:B------:R3:W-:Y:S01]  /*6730*/  UTMASTG.3D [UR8], [UR4] ;  /* 0x00000008040073b5 */ /* 0x0007e20008010000 */
[----:B------:R0:W-:Y:S01]  /*6740*/  UTMACMDFLUSH ;  /* 0x00000000000079b7 */ /* 0x0001e20000000000 */
[----:B---3--:R-:W-:Y:S04]  /*6750*/  DEPBAR.LE SB0, 0x0 ;  /* 0x000080000000791a */ /* 0x008fe80000000000 */
.L_x_100:
[----:B------:R-:W-:Y:S05]  /*6760*/  BSYNC.RECONVERGENT B0 ;  /* 0x0000000000007941 */ /* 0x000fea0003800200 */
.L_x_99:
[----:B------:R-:W-:Y:S01]  /*6770*/  BAR.SYNC.DEFER_BLOCKING 0x1, 0x80 ;  /* 0x0042000000007b1d */ /* 0x000fe20000010000 */
[----:B------:R-:W-:Y:S01]  /*6780*/  ISETP.NE.AND P0, PT, R82, 0x2, PT ;  /* 0x000000025200780c */ /* 0x000fe20003f05270 */
[----:B------:R-:W-:Y:S01]  /*6790*/  UISETP.NE.AND UP0, UPT, UR47, URZ, UPT ;  /* 0x000000ff2f00728c */ /* 0x000fe2000bf05270 */
[----:B------:R-:W-:Y:S01]  /*67a0*/  ISETP.NE.AND P1, PT, R36, 0x4, PT ;  /* 0x000000042400780c */ /* 0x000fe20003f25270 */
[----:B------:R-:W-:Y:S01]  /*67b0*/  UIADD3 UR45, UPT, UPT, UR37, UR60, URZ ;  /* 0x0000003c252d7290 */ /* 0x000fe2000fffe0ff */
[----:B------:R-:W-:Y:S01]  /*67c0*/  SEL R2, RZ, 0x1, P0 ;  /* 0x00000001ff027807 */ /* 0x000fe20000000000 */
[----:B------:R-:W-:Y:S01]  /*67d0*/  UIADD3 UR46, UPT, UPT, UR38, UR57, URZ ;  /* 0x00000039262e7290 */ /* 0x000fe2000fffe0ff */
[----:B------:R-:W-:Y:S02]  /*67e0*/  SEL R0, RZ, 0x1, P1 ;  /* 0x00000001ff007807 */ /* 0x000fe40000800000 */
[----:B------:R-:W-:Y:S02]  /*67f0*/  LOP3.LUT R84, R84, R2, RZ, 0x3c, !PT ;  /* 0x0000000254547212 */ /* 0x000fe400078e3cff */
[----:B------:R-:W-:Y:S02]  /*6800*/  LOP3.LUT R85, R85, R0, RZ, 0x3c, !PT ;  /* 0x0000000055557212 */ /* 0x000fe400078e3cff */
[----:B------:R-:W-:Y:S02]  /*6810*/  SEL R82, R82, RZ, P0 ;  /* 0x000000ff52527207 */ /* 0x000fe40000000000 */
[----:B------:R-:W-:Y:S01]  /*6820*/  SEL R36, R36, RZ, P1 ;  /* 0x000000ff24247207 */ /* 0x000fe20000800000 */
[----:B------:R-:W-:Y:S01]  /*6830*/  UMOV UR36, UR51 ;  /* 0x0000003300247c82 */ /* 0x000fe20008000000 */
[----:B------:R-:W-:Y:S05]  /*6840*/  BRA.U UP0, `(.L_x_101) ;  /* 0xffffffe500107547 */ /* 0x000fea000b83ffff */
[----:B------:R-:W-:Y:S05]  /*6850*/  EXIT ;  /* 0x000000000000794d */ /* 0x000fea0003800000 */
.L_x_24:
[----:B--2---:R2:W3:Y:S02]  /*6860*/  SYNCS.PHASECHK.TRANS64.TRYWAIT P0, [R0+URZ+0xd0], R2 ;  /* 0x0000d002000075a7 */ /* 0x0044e400080011ff */
[----:B---3--:R-:W-:Y:S05]  /*6870*/  @!P0 NANOSLEEP.SYNCS 0x989680 ;  /* 0x009896800000895d */ /* 0x008fea0003900000 */
[----:B------:R-:W3:Y:S02]  /*6880*/  @!P0 SYNCS.PHASECHK.TRANS64 P0, [R0+URZ+0xd0], R2 ;  /* 0x0000d002000085a7 */ /* 0x000ee400080010ff */
[----:B---3--:R-:W-:Y:S05]  /*6890*/  @!P0 BRA `(.L_x_24) ;  /* 0xfffffffc00f08947 */ /* 0x008fea000383ffff */
[----:B------:R-:W-:Y:S05]  /*68a0*/  BRA `(.L_x_102) ;  /* 0xffffffb0002c7947 */ /* 0x000fea000383ffff */
.L_x_27:
[----:B-1----:R-:W-:-:S07]  /*68b0*/  MOV R0, UR33 ;  /* 0x0000002100007c02 */ /* 0x002fce0008000f00 */
.L_x_103:
[----:B-1----:R1:W2:Y:S02]  /*68c0*/  SYNCS.PHASECHK.TRANS64.TRYWAIT P0, [R0+URZ+0x20], R3 ;  /* 0x00002003000075a7 */ /* 0x0022a400080011ff */
[----:B--2---:R-:W-:Y:S05]  /*68d0*/  @!P0 NANOSLEEP.SYNCS 0x989680 ;  /* 0x009896800000895d */ /* 0x004fea0003900000 */
[----:B------:R-:W2:Y:S02]  /*68e0*/  @!P0 SYNCS.PHASECHK.TRANS64 P0, [R0+URZ+0x20], R3 ;  /* 0x00002003000085a7 */ /* 0x000ea400080010ff */
[----:B--2---:R-:W-:Y:S05]  /*68f0*/  @!P0 BRA `(.L_x_103) ;  /* 0xfffffffc00f08947 */ /* 0x004fea000383ffff */
[----:B------:R-:W-:Y:S05]  /*6900*/  BRA `(.L_x_26) ;  /* 0xffffffb000787947 */ /* 0x000fea000383ffff */
.L_x_34:
[----:B-1----:R-:W-:-:S07]  /*6910*/  MOV R0, UR17 ;  /* 0x0000001100007c02 */ /* 0x002fce0008000f00 */
.L_x_104:
[----:B-1----:R1:W2:Y:S02]  /*6920*/  SYNCS.PHASECHK.TRANS64.TRYWAIT P0, [R0+URZ+0x20], R3 ;  /* 0x00002003000075a7 */ /* 0x0022a400080011ff */
[----:B--2---:R-:W-:Y:S05]  /*6930*/  @!P0 NANOSLEEP.SYNCS 0x989680 ;  /* 0x009896800000895d */ /* 0x004fea0003900000 */
[----:B------:R-:W2:Y:S02]  /*6940*/  @!P0 SYNCS.PHASECHK.TRANS64 P0, [R0+URZ+0x20], R3 ;  /* 0x00002003000085a7 */ /* 0x000ea400080010ff */
[----:B--2---:R-:W-:Y:S05]  /*6950*/  @!P0 BRA `(.L_x_104) ;  /* 0xfffffffc00f08947 */ /* 0x004fea000383ffff */
[----:B------:R-:W-:Y:S05]  /*6960*/  BRA `(.L_x_33) ;  /* 0xffffffb4003c7947 */ /* 0x000fea000383ffff */
.L_x_39:
[----:B-1----:R1:W2:Y:S02]  /*6970*/  SYNCS.PHASECHK.TRANS64.TRYWAIT P0, [R3+URZ+0x60], R0 ;  /* 0x00006000030075a7 */ /* 0x0022a400080011ff */
[----:B--2---:R-:W-:Y:S05]  /*6980*/  @!P0 NANOSLEEP.SYNCS 0x989680 ;  /* 0x009896800000895d */ /* 0x004fea0003900000 */
[----:B------:R-:W2:Y:S02]  /*6990*/  @!P0 SYNCS.PHASECHK.TRANS64 P0, [R3+URZ+0x60], R0 ;  /* 0x00006000030085a7 */ /* 0x000ea400080010ff */
[----:B--2---:R-:W-:Y:S05]  /*69a0*/  @!P0 BRA `(.L_x_39) ;  /* 0xfffffffc00f08947 */ /* 0x004fea000383ffff */
[----:B------:R-:W-:Y:S05]  /*69b0*/  BRA `(.L_x_105) ;  /* 0xffffffb400e87947 */ /* 0x000fea000383ffff */
.L_x_43:
[----:B------:R-:W-:-:S07]  /*69c0*/  MOV R0, UR4 ;  /* 0x0000000400007c02 */ /* 0x000fce0008000f00 */
.L_x_106:
[----:B-1----:R1:W2:Y:S02]  /*69d0*/  SYNCS.PHASECHK.TRANS64.TRYWAIT P0, [R0+URZ], R2 ;  /* 0x00000002000075a7 */ /* 0x0022a400080011ff */
[----:B--2---:R-:W-:Y:S05]  /*69e0*/  @!P0 NANOSLEEP.SYNCS 0x989680 ;  /* 0x009896800000895d */ /* 0x004fea0003900000 */
[----:B------:R-:W2:Y:S02]  /*69f0*/  @!P0 SYNCS.PHASECHK.TRANS64 P0, [R0+URZ], R2 ;  /* 0x00000002000085a7 */ /* 0x000ea400080010ff */
[----:B--2---:R-:W-:Y:S05]  /*6a00*/  @!P0 BRA `(.L_x_106) ;  /* 0xfffffffc00f08947 */ /* 0x004fea000383ffff */
[----:B------:R-:W-:Y:S05]  /*6a10*/  BRA `(.L_x_107) ;  /* 0xffffffbc008c7947 */ /* 0x000fea000383ffff */
.L_x_44:
[----:B------:R-:W-:-:S07]  /*6a20*/  MOV R0, UR5 ;  /* 0x0000000500007c02 */ /* 0x000fce0008000f00 */
.L_x_108:
[----:B-1----:R1:W2:Y:S02]  /*6a30*/  SYNCS.PHASECHK.TRANS64.TRYWAIT P0, [R0+URZ], R3 ;  /* 0x00000003000075a7 */ /* 0x0022a400080011ff */
[----:B--2---:R-:W-:Y:S05]  /*6a40*/  @!P0 NANOSLEEP.SYNCS 0x989680 ;  /* 0x009896800000895d */ /* 0x004fea0003900000 */
[----:B------:R-:W2:Y:S02]  /*6a50*/  @!P0 SYNCS.PHASECHK.TRANS64 P0, [R0+URZ], R3 ;  /* 0x00000003000085a7 */ /* 0x000ea400080010ff */
[----:B--2---:R-:W-:Y:S05]  /*6a60*/  @!P0 BRA `(.L_x_108) ;  /* 0xfffffffc00f08947 */ /* 0x004fea000383ffff */
[----:B------:R-:W-:Y:S05]  /*6a70*/  BRA `(.L_x_109) ;  /* 0xffffffbc00987947 */ /* 0x000fea000383ffff */
.L_x_45:
[----:B------:R-:W-:-:S07]  /*6a80*/  MOV R0, UR5 ;  /* 0x0000000500007c02 */ /* 0x000fce0008000f00 */
.L_x_110:
[----:B-1----:R1:W2:Y:S02]  /*6a90*/  SYNCS.PHASECHK.TRANS64.TRYWAIT P0, [R0+URZ], R3 ;  /* 0x00000003000075a7 */ /* 0x0022a400080011ff */
[----:B--2---:R-:W-:Y:S05]  /*6aa0*/  @!P0 NANOSLEEP.SYNCS 0x989680 ;  /* 0x009896800000895d */ /* 0x004fea0003900000 */
[----:B------:R-:W2:Y:S02]  /*6ab0*/  @!P0 SYNCS.PHASECHK.TRANS64 P0, [R0+URZ], R3 ;  /* 0x00000003000085a7 */ /* 0x000ea400080010ff */
[----:B--2---:R-:W-:Y:S05]  /*6ac0*/  @!P0 BRA `(.L_x_110) ;  /* 0xfffffffc00f08947 */ /* 0x004fea000383ffff */
[----:B------:R-:W-:Y:S05]  /*6ad0*/  BRA `(.L_x_111) ;  /* 0xffffffbc00a47947 */ /* 0x000fea000383ffff */
.L_x_48:
[----:B--2---:R2:W3:Y:S02]  /*6ae0*/  SYNCS.PHASECHK.TRANS64.TRYWAIT P0, [R2+URZ+0xc0], R4 ;  /* 0x0000c004020075a7 */ /* 0x0044e400080011ff */
[----:B---3--:R-:W-:Y:S05]  /*6af0*/  @!P0 NANOSLEEP.SYNCS 0x989680 ;  /* 0x009896800000895d */ /* 0x008fea0003900000 */
[----:B------:R-:W3:Y:S02]  /*6b00*/  @!P0 SYNCS.PHASECHK.TRANS64 P0, [R2+URZ+0xc0], R4 ;  /* 0x0000c004020085a7 */ /* 0x000ee400080010ff */
[----:B---3--:R-:W-:Y:S05]  /*6b10*/  @!P0 BRA `(.L_x_48) ;  /* 0xfffffffc00f08947 */ /* 0x008fea000383ffff */
[----:B------:R-:W-:Y:S05]  /*6b20*/  BRA `(.L_x_112) ;  /* 0xffffffc000007947 */ /* 0x000fea000383ffff */
.L_x_49:
[----:B------:R-:W-:-:S07]  /*6b30*/  MOV R2, UR4 ;  /* 0x0000000400027c02 */ /* 0x000fce0008000f00 */
.L_x_113:
[----:B--2---:R2:W3:Y:S02]  /*6b40*/  SYNCS.PHASECHK.TRANS64.TRYWAIT P0, [R2+URZ+0x70], R5 ;  /* 0x00007005020075a7 */ /* 0x0044e400080011ff */
[----:B---3--:R-:W-:Y:S05]  /*6b50*/  @!P0 NANOSLEEP.SYNCS 0x989680 ;  /* 0x009896800000895d */ /* 0x008fea0003900000 */
[----:B------:R-:W3:Y:S02]  /*6b60*/  @!P0 SYNCS.PHASECHK.TRANS64 P0, [R2+URZ+0x70], R5 ;  /* 0x00007005020085a7 */ /* 0x000ee400080010ff */
[----:B---3--:R-:W-:Y:S05]  /*6b70*/  @!P0 BRA `(.L_x_113) ;  /* 0xfffffffc00f08947 */ /* 0x008fea000383ffff */
[----:B------:R-:W-:Y:S05]  /*6b80*/  BRA `(.L_x_114) ;  /* 0xffffffc000107947 */ /* 0x000fea000383ffff */
.L_x_50:
[----:B--2---:R2:W3:Y:S02]  /*6b90*/  SYNCS.PHASECHK.TRANS64.TRYWAIT P1, [R2+URZ+0x60], R4 ;  /* 0x00006004020075a7 */ /* 0x0044e400080211ff */
[----:B---3--:R-:W-:Y:S05]  /*6ba0*/  @!P1 NANOSLEEP.SYNCS 0x989680 ;  /* 0x009896800000995d */ /* 0x008fea0003900000 */
[----:B------:R-:W3:Y:S02]  /*6bb0*/  @!P1 SYNCS.PHASECHK.TRANS64 P1, [R2+URZ+0x60], R4 ;  /* 0x00006004020095a7 */ /* 0x000ee400080210ff */
[----:B---3--:R-:W-:Y:S05]  /*6bc0*/  @!P1 BRA `(.L_x_50) ;  /* 0xfffffffc00f09947 */ /* 0x008fea000383ffff */
[----:B------:R-:W-:Y:S05]  /*6bd0*/  BRA `(.L_x_115) ;  /* 0xffffffc000407947 */ /* 0x000fea000383ffff */
.L_x_53:
[----:B------:R-:W-:-:S07]  /*6be0*/  MOV R0, UR4 ;  /* 0x0000000400007c02 */ /* 0x000fce0008000f00 */
.L_x_116:
[----:B--2---:R2:W3:Y:S02]  /*6bf0*/  SYNCS.PHASECHK.TRANS64.TRYWAIT P0, [R0+URZ+0x70], R2 ;  /* 0x00007002000075a7 */ /* 0x0044e400080011ff */
[----:B---3--:R-:W-:Y:S05]  /*6c00*/  @!P0 NANOSLEEP.SYNCS 0x989680 ;  /* 0x009896800000895d */ /* 0x008fea0003900000 */
[----:B------:R-:W3:Y:S02]  /*6c10*/  @!P0 SYNCS.PHASECHK.TRANS64 P0, [R0+URZ+0x70], R2 ;  /* 0x00007002000085a7 */ /* 0x000ee400080010ff */
[----:B---3--:R-:W-:Y:S05]  /*6c20*/  @!P0 BRA `(.L_x_116) ;  /* 0xfffffffc00f08947 */ /* 0x008fea000383ffff */
[----:B------:R-:W-:Y:S05]  /*6c30*/  BRA `(.L_x_52) ;  /* 0xffffffc000947947 */ /* 0x000fea000383ffff */
.L_x_60:
[----:B-1----:R1:W2:Y:S02]  /*6c40*/  SYNCS.PHASECHK.TRANS64.TRYWAIT P1, [R0+URZ+0x60], R2 ;  /* 0x00006002000075a7 */ /* 0x0022a400080211ff */
[----:B--2---:R-:W-:Y:S05]  /*6c50*/  @!P1 NANOSLEEP.SYNCS 0x989680 ;  /* 0x009896800000995d */ /* 0x004fea0003900000 */
[----:B------:R-:W2:Y:S02]  /*6c60*/  @!P1 SYNCS.PHASECHK.TRANS64 P1, [R0+URZ+0x60], R2 ;  /* 0x00006002000095a7 */ /* 0x000ea400080210ff */
[----:B--2---:R-:W-:Y:S05]  /*6c70*/  @!P1 BRA `(.L_x_60) ;  /* 0xfffffffc00f09947 */ /* 0x004fea000383ffff */
[----:B------:R-:W-:Y:S05]  /*6c80*/  BRA `(.L_x_117) ;  /* 0xffffffc400f07947 */ /* 0x000fea000383ffff */
.L_x_61:
[----:B------:R-:W-:-:S07]  /*6c90*/  MOV R2, UR19 ;  /* 0x0000001300027c02 */ /* 0x000fce0008000f00 */
.L_x_118:
[----:B-1----:R1:W2:Y:S02]  /*6ca0*/  SYNCS.PHASECHK.TRANS64.TRYWAIT P0, [R2+URZ+0xa0], R0 ;  /* 0x0000a000020075a7 */ /* 0x0022a400080011ff */
[----:B--2---:R-:W-:Y:S05]  /*6cb0*/  @!P0 NANOSLEEP.SYNCS 0x989680 ;  /* 0x009896800000895d */ /* 0x004fea0003900000 */
[----:B------:R-:W2:Y:S02]  /*6cc0*/  @!P0 SYNCS.PHASECHK.TRANS64 P0, [R2+URZ+0xa0], R0 ;  /* 0x0000a000020085a7 */ /* 0x000ea400080010ff */
[----:B--2---:R-:W-:Y:S05]  /*6cd0*/  @!P0 BRA `(.L_x_118) ;  /* 0xfffffffc00f08947 */ /* 0x004fea000383ffff */
[----:B------:R-:W-:Y:S05]  /*6ce0*/  BRA `(.L_x_119) ;  /* 0xffffffc800247947 */ /* 0x000fea000383ffff */
.L_x_64:
[----:B------:R-:W-:Y:S07]  /*6cf0*/  MOV R0, UR6 ;  /* 0x0000000600007c02 */ /* 0x000fee0008000f00 */
.L_x_120:
[----:B-1----:R1:W2:Y:S02]  /*6d00*/  SYNCS.PHASECHK.TRANS64.TRYWAIT P0, [R0+URZ], R2 ;  /* 0x00000002000075a7 */ /* 0x0022a400080011ff */
[----:B--2---:R-:W-:Y:S05]  /*6d10*/  @!P0 NANOSLEEP.SYNCS 0x989680 ;  /* 0x009896800000895d */ /* 0x004fea0003900000 */
[----:B------:R-:W2:Y:S02]  /*6d20*/  @!P0 SYNCS.PHASECHK.TRANS64 P0, [R0+URZ], R2 ;  /* 0x00000002000085a7 */ /* 0x000ea400080010ff */
[----:B--2---:R-:W-:Y:S05]  /*6d30*/  @!P0 BRA `(.L_x_120) ;  /* 0xfffffffc00f08947 */ /* 0x004fea000383ffff */
[----:B------:R-:W-:Y:S05]  /*6d40*/  BRA `(.L_x_63) ;  /* 0xffffffc8005c7947 */ /* 0x000fea000383ffff */
.L_x_67:
[----:B------:R-:W-:-:S07]  /*6d50*/  MOV R0, UR4 ;  /* 0x0000000400007c02 */ /* 0x000fce0008000f00 */
.L_x_121:
[----:B--2---:R2:W4:Y:S02]  /*6d60*/  SYNCS.PHASECHK.TRANS64.TRYWAIT P0, [R0+URZ], R2 ;  /* 0x00000002000075a7 */ /* 0x00452400080011ff */
[----:B----4-:R-:W-:Y:S05]  /*6d70*/  @!P0 NANOSLEEP.SYNCS 0x989680 ;  /* 0x009896800000895d */ /* 0x010fea0003900000 */
[----:B------:R-:W4:Y:S02]  /*6d80*/  @!P0 SYNCS.PHASECHK.TRANS64 P0, [R0+URZ], R2 ;  /* 0x00000002000085a7 */ /* 0x000f2400080010ff */
[----:B----4-:R-:W-:Y:S05]  /*6d90*/  @!P0 BRA `(.L_x_121) ;  /* 0xfffffffc00f08947 */ /* 0x010fea000383ffff */
[----:B------:R-:W-:Y:S05]  /*6da0*/  BRA `(.L_x_122) ;  /* 0xffffffc800fc7947 */ /* 0x000fea000383ffff */
.L_x_68:
[----:B------:R-:W-:-:S07]  /*6db0*/  MOV R0, UR5 ;  /* 0x0000000500007c02 */ /* 0x000fce0008000f00 */
.L_x_123:
[----:B-1----:R1:W2:Y:S02]  /*6dc0*/  SYNCS.PHASECHK.TRANS64.TRYWAIT P0, [R0+URZ], R3 ;  /* 0x00000003000075a7 */ /* 0x0022a400080011ff */
[----:B--2---:R-:W-:Y:S05]  /*6dd0*/  @!P0 NANOSLEEP.SYNCS 0x989680 ;  /* 0x009896800000895d */ /* 0x004fea0003900000 */
[----:B------:R-:W2:Y:S02]  /*6de0*/  @!P0 SYNCS.PHASECHK.TRANS64 P0, [R0+URZ], R3 ;  /* 0x00000003000085a7 */ /* 0x000ea400080010ff */
[----:B--2---:R-:W-:Y:S05]  /*6df0*/  @!P0 BRA `(.L_x_123) ;  /* 0xfffffffc00f08947 */ /* 0x004fea000383ffff */
[----:B------:R-:W-:Y:S05]  /*6e00*/  BRA `(.L_x_124) ;  /* 0xffffffcc00087947 */ /* 0x000fea000383ffff */
.L_x_69:
[----:B------:R-:W-:-:S07]  /*6e10*/  MOV R0, UR5 ;  /* 0x0000000500007c02 */ /* 0x000fce0008000f00 */
.L_x_125:
[----:B-1----:R1:W2:Y:S02]  /*6e20*/  SYNCS.PHASECHK.TRANS64.TRYWAIT P0, [R0+URZ], R3 ;  /* 0x00000003000075a7 */ /* 0x0022a400080011ff */
[----:B--2---:R-:W-:Y:S05]  /*6e30*/  @!P0 NANOSLEEP.SYNCS 0x989680 ;  /* 0x009896800000895d */ /* 0x004fea0003900000 */
[----:B------:R-:W2:Y:S02]  /*6e40*/  @!P0 SYNCS.PHASECHK.TRANS64 P0, [R0+URZ], R3 ;  /* 0x00000003000085a7 */ /* 0x000ea400080010ff */
[----:B--2---:R-:W-:Y:S05]  /*6e50*/  @!P0 BRA `(.L_x_125) ;  /* 0xfffffffc00f08947 */ /* 0x004fea000383ffff */
[----:B------:R-:W-:Y:S05]  /*6e60*/  BRA `(.L_x_126) ;  /* 0xffffffcc00147947 */ /* 0x000fea000383ffff */
.L_x_70:
[----:B-1----:R-:W-:-:S07]  /*6e70*/  MOV R0, UR4 ;  /* 0x0000000400007c02 */ /* 0x002fce0008000f00 */
.L_x_127:
[----:B-1----:R1:W2:Y:S02]  /*6e80*/  SYNCS.PHASECHK.TRANS64.TRYWAIT P0, [R0+URZ], R2 ;  /* 0x00000002000075a7 */ /* 0x0022a400080011ff */
[----:B--2---:R-:W-:Y:S05]  /*6e90*/  @!P0 NANOSLEEP.SYNCS 0x989680 ;  /* 0x009896800000895d */ /* 0x004fea0003900000 */
[----:B------:R-:W2:Y:S02]  /*6ea0*/  @!P0 SYNCS.PHASECHK.TRANS64 P0, [R0+URZ], R2 ;  /* 0x00000002000085a7 */ /* 0x000ea400080010ff */
[----:B--2---:R-:W-:Y:S05]  /*6eb0*/  @!P0 BRA `(.L_x_127) ;  /* 0xfffffffc00f08947 */ /* 0x004fea000383ffff */
[----:B------:R-:W-:Y:S05]  /*6ec0*/  BRA `(.L_x_128) ;  /* 0xffffffcc00207947 */ /* 0x000fea000383ffff */
.L_x_75:
[----:B---3--:R3:W4:Y:S02]  /*6ed0*/  SYNCS.PHASECHK.TRANS64.TRYWAIT P0, [R12+URZ+0x60], R0 ;  /* 0x000060000c0075a7 */ /* 0x00872400080011ff */
[----:B----4-:R-:W-:Y:S05]  /*6ee0*/  @!P0 NANOSLEEP.SYNCS 0x989680 ;  /* 0x009896800000895d */ /* 0x010fea0003900000 */
[----:B------:R-:W4:Y:S02]  /*6ef0*/  @!P0 SYNCS.PHASECHK.TRANS64 P0, [R12+URZ+0x60], R0 ;  /* 0x000060000c0085a7 */ /* 0x000f2400080010ff */
[----:B----4-:R-:W-:Y:S05]  /*6f00*/  @!P0 BRA `(.L_x_75) ;  /* 0xfffffffc00f08947 */ /* 0x010fea000383ffff */
[----:B------:R-:W-:Y:S05]  /*6f10*/  BRA `(.L_x_129) ;  /* 0xffffffd000347947 */ /* 0x000fea000383ffff */
.L_x_78:
[----:B-1----:R-:W-:Y:S07]  /*6f20*/  MOV R0, UR17 ;  /* 0x0000001100007c02 */ /* 0x002fee0008000f00 */
.L_x_130:
[----:B-1----:R1:W3:Y:S02]  /*6f30*/  SYNCS.PHASECHK.TRANS64.TRYWAIT P2, [R0+URZ+0x58], R8 ;  /* 0x00005808000075a7 */ /* 0x0022e400080411ff */
[----:B---3--:R-:W-:Y:S05]  /*6f40*/  @!P2 NANOSLEEP.SYNCS 0x989680 ;  /* 0x009896800000a95d */ /* 0x008fea0003900000 */
[----:B------:R-:W3:Y:S02]  /*6f50*/  @!P2 SYNCS.PHASECHK.TRANS64 P2, [R0+URZ+0x58], R8 ;  /* 0x000058080000a5a7 */ /* 0x000ee400080410ff */
[----:B---3--:R-:W-:Y:S05]  /*6f60*/  @!P2 BRA `(.L_x_130) ;  /* 0xfffffffc00f0a947 */ /* 0x008fea000383ffff */
[----:B------:R-:W-:Y:S05]  /*6f70*/  BRA `(.L_x_77) ;  /* 0xffffffd400947947 */ /* 0x000fea000383ffff */
.L_x_81:
[----:B-1----:R-:W-:Y:S07]  /*6f80*/  MOV R0, UR17 ;  /* 0x0000001100007c02 */ /* 0x002fee0008000f00 */
.L_x_131:
[----:B-1----:R1:W3:Y:S02]  /*6f90*/  SYNCS.PHASECHK.TRANS64.TRYWAIT P0, [R0+URZ+0x48], R6 ;  /* 0x00004806000075a7 */ /* 0x0022e400080011ff */
[----:B---3--:R-:W-:Y:S05]  /*6fa0*/  @!P0 NANOSLEEP.SYNCS 0x989680 ;  /* 0x009896800000895d */ /* 0x008fea0003900000 */
[----:B------:R-:W3:Y:S02]  /*6fb0*/  @!P0 SYNCS.PHASECHK.TRANS64 P0, [R0+URZ+0x48], R6 ;  /* 0x00004806000085a7 */ /* 0x000ee400080010ff */
[----:B---3--:R-:W-:Y:S05]  /*6fc0*/  @!P0 BRA `(.L_x_131) ;  /* 0xfffffffc00f08947 */ /* 0x008fea000383ffff */
[----:B------:R-:W-:Y:S05]  /*6fd0*/  BRA `(.L_x_132) ;  /* 0xffffffd400e47947 */ /* 0x000fea000383ffff */
.L_x_84:
[----:B---3--:R3:W1:Y:S02]  /*6fe0*/  SYNCS.PHASECHK.TRANS64.TRYWAIT P0, [R3+URZ+0x60], R0 ;  /* 0x00006000030075a7 */ /* 0x00866400080011ff */
[----:B-1----:R-:W-:Y:S05]  /*6ff0*/  @!P0 NANOSLEEP.SYNCS 0x989680 ;  /* 0x009896800000895d */ /* 0x002fea0003900000 */
[----:B------:R-:W1:Y:S02]  /*7000*/  @!P0 SYNCS.PHASECHK.TRANS64 P0, [R3+URZ+0x60], R0 ;  /* 0x00006000030085a7 */ /* 0x000e6400080010ff */
[----:B-1----:R-:W-:Y:S05]  /*7010*/  @!P0 BRA `(.L_x_84) ;  /* 0xfffffffc00f08947 */ /* 0x002fea000383ffff */
[----:B------:R-:W-:Y:S05]  /*7020*/  BRA `(.L_x_133) ;  /* 0xffffffdc002c7947 */ /* 0x000fea000383ffff */
.L_x_95:
[----:B-1----:R-:W-:Y:S04]  /*7030*/  MOV R0, UR44 ;  /* 0x0000002c00007c02 */ /* 0x002fe80008000f00 */
[----:B------:R1:W2:Y:S03]  /*7040*/  SYNCS.PHASECHK.TRANS64.TRYWAIT P1, [R0+URZ+0x40], R4 ;  /* 0x00004004000075a7 */ /* 0x0002a600080211ff */
[----:B--2---:R-:W-:Y:S05]  /*7050*/  @!P1 NANOSLEEP.SYNCS 0x989680 ;  /* 0x009896800000995d */ /* 0x004fea0003900000 */
[----:B------:R-:W2:Y:S02]  /*7060*/  @!P1 SYNCS.PHASECHK.TRANS64 P1, [R0+URZ+0x40], R4 ;  /* 0x00004004000095a7 */ /* 0x000ea400080210ff */
[----:B--2---:R-:W-:Y:S05]  /*7070*/  @!P1 BRA `(.L_x_95) ;  /* 0xfffffffc00ec9947 */ /* 0x004fea000383ffff */
[----:B------:R-:W-:Y:S05]  /*7080*/  BRA `(.L_x_94) ;  /* 0xffffffe8007c7947 */ /* 0x000fea000383ffff */
.L_x_97:
[----:B------:R1:W1:Y:S02]  /*7090*/  SYNCS.PHASECHK.TRANS64.TRYWAIT P1, [R16+URZ+0x80], R3 ;  /* 0x00008003100075a7 */ /* 0x00026400080211ff */
[----:B-1----:R-:W-:Y:S05]  /*70a0*/  @!P1 NANOSLEEP.SYNCS 0x989680 ;  /* 0x009896800000995d */ /* 0x002fea0003900000 */
[----:B------:R-:W1:Y:S02]  /*70b0*/  @!P1 SYNCS.PHASECHK.TRANS64 P1, [R16+URZ+0x80], R3 ;  /* 0x00008003100095a7 */ /* 0x000e6400080210ff */
[----:B-1----:R-:W-:Y:S05]  /*70c0*/  @!P1 BRA `(.L_x_97) ;  /* 0xfffffffc00f09947 */ /* 0x002fea000383ffff */
[----:B------:R-:W-:Y:S05]  /*70d0*/  BRA `(.L_x_96) ;  /* 0xffffffe800b87947 */ /* 0x000fea000383ffff */
        .weak           $__internal_0_$__cuda_sm10x_tcgen05_guardrail_trap_col_being_dealloced_not_returned_by_alloc
        .type           $__internal_0_$__cuda_sm10x_tcgen05_guardrail_trap_col_being_dealloced_not_returned_by_alloc,@function
        .size           $__internal_0_$__cuda_sm10x_tcgen05_guardrail_trap_col_being_dealloced_not_returned_by_alloc,($__internal_1_$__cuda_sm10x_tcgen05_guardrail_trap_phase_invalid_during_alloc - $__internal_0_$__cuda_sm10x_tcgen05_guardrail_trap_col_being_dealloced_not_returned_by_alloc)
$__internal_0_$__cuda_sm10x_tcgen05_guardrail_trap_col_being_dealloced_not_returned_by_alloc:
[----:B------:R-:W-:Y:S05]  /*70e0*/  BPT.TRAP 0x1 ;  /* 0x000000040000795c */ /* 0x000fea0000300000 */
[----:B------:R-:W-:-:S04]  /*70f0*/  HFMA2 R3, -RZ, RZ, 0, 0 ;  /* 0x00000000ff037431 */ /* 0x000fc800000001ff */
[----:B------:R-:W-:Y:S05]  /*7100*/  RET.REL.NODEC R2 `(_ZN7cutlass13device_kernelINS_4gemm6kernel13GemmUniversalIN4cute5tupleIJiiiiEEENS1_10collective13CollectiveMmaINS1_35MainloopSm100TmaUmmaWarpSpecializedILi4ELi2ELi4ENS5_IJNS4_1CILi2EEESB_NSA_ILi1EEEEEEEENS5_IJNSA_ILi64EEESF_NSA_ILi32EEEEEEaNS5_IJlSC_lEEEaSI_NS4_8TiledMMAINS4_8MMA_AtomIJNS4_15SM100_MMA_S8_SSIaaiLi64ELi64ELNS4_4UMMA5MajorE0ELSN_0ELNSM_8SaturateE0EEEEEENS4_6LayoutINS5_IJSC_SC_SC_EEENS5_IJNSA_ILi0EEEST_ST_EEEEENS5_IJNS4_10UnderscoreESW_SW_EEEEENS4_23SM90_TMA_LOAD_MULTICASTENS4_14ComposedLayoutINS4_7SwizzleILi1ELi4ELi3EEENS4_18smem_ptr_flag_bitsILi8EEENSR_INS5_IJNSA_ILi8EEESG_EEENS5_IJSG_SC_EEEEEEEvNS4_8identityESZ_S19_vS1A_EENS_8epilogue10collective18CollectiveEpilogueINS1C_23Sm100TmaWarpSpecializedILi1ELi1ELi32ELb0ELb0EEEJSH_NS5_IJNSR_ISF_SC_EES1H_EEEaSI_aSI_NS1C_6fusion15FusionCallbacksIS1G_NS1J_17LinearCombinationIaiaiLNS_15FloatRoundStyleE2EEESH_S1I_JEEENS4_5SM1004TMEM4LOAD26SM100_TMEM_LOAD_16dp32b32xENS4_13SM90_TMA_LOADENS10_INS11_ILi2ELi4ELi3EEES14_NSR_INS5_IJS15_SF_EEENS5_IJSF_SC_EEEEEEENS4_39AutoVectorizingCopyWithAssumedAlignmentILi128EEENS4_14SM90_TMA_STOREES1Y_S20_S20_EEEvvEEEEvNT_6ParamsE) ;  /* 0xffffff8c02bc7950 */ /* 0x000fea0003c3ffff */
        .weak           $__internal_1_$__cuda_sm10x_tcgen05_guardrail_trap_phase_invalid_during_alloc
        .type           $__internal_1_$__cuda_sm10x_tcgen05_guardrail_trap_phase_invalid_during_alloc,@function
        .size           $__internal_1_$__cuda_sm10x_tcgen05_guardrail_trap_phase_invalid_during_alloc,($__internal_2_$__cuda_sm10x_tcgen05_guardrail_trap_unallocated_columns_being_dealloced - $__internal_1_$__cuda_sm10x_tcgen05_guardrail_trap_phase_invalid_during_alloc)
$__internal_1_$__cuda_sm10x_tcgen05_guardrail_trap_phase_invalid_during_alloc:
[----:B------:R-:W-:Y:S05]  /*7110*/  BPT.TRAP 0x1 ;  /* 0x000000040000795c */ /* 0x000fea0000300000 */
[----:B------:R-:W-:-:S04]  /*7120*/  MOV R5, 0x0 ;  /* 0x0000000000057802 */ /* 0x000fc80000000f00 */
[----:B------:R-:W-:Y:S05]  /*7130*/  RET.REL.NODEC R4 `(_ZN7cutlass13device_kernelINS_4gemm6kernel13GemmUniversalIN4cute5tupleIJiiiiEEENS1_10collective13CollectiveMmaINS1_35MainloopSm100TmaUmmaWarpSpecializedILi4ELi2ELi4ENS5_IJNS4_1CILi2EEESB_NSA_ILi1EEEEEEEENS5_IJNSA_ILi64EEESF_NSA_ILi32EEEEEEaNS5_IJlSC_lEEEaSI_NS4_8TiledMMAINS4_8MMA_AtomIJNS4_15SM100_MMA_S8_SSIaaiLi64ELi64ELNS4_4UMMA5MajorE0ELSN_0ELNSM_8SaturateE0EEEEEENS4_6LayoutINS5_IJSC_SC_SC_EEENS5_IJNSA_ILi0EEEST_ST_EEEEENS5_IJNS4_10UnderscoreESW_SW_EEEEENS4_23SM90_TMA_LOAD_MULTICASTENS4_14ComposedLayoutINS4_7SwizzleILi1ELi4ELi3EEENS4_18smem_ptr_flag_bitsILi8EEENSR_INS5_IJNSA_ILi8EEESG_EEENS5_IJSG_SC_EEEEEEEvNS4_8identityESZ_S19_vS1A_EENS_8epilogue10collective18CollectiveEpilogueINS1C_23Sm100TmaWarpSpecializedILi1ELi1ELi32ELb0ELb0EEEJSH_NS5_IJNSR_ISF_SC_EES1H_EEEaSI_aSI_NS1C_6fusion15FusionCallbacksIS1G_NS1J_17LinearCombinationIaiaiLNS_15FloatRoundStyleE2EEESH_S1I_JEEENS4_5SM1004TMEM4LOAD26SM100_TMEM_LOAD_16dp32b32xENS4_13SM90_TMA_LOADENS10_INS11_ILi2ELi4ELi3EEES14_NSR_INS5_IJS15_SF_EEENS5_IJSF_SC_EEEEEEENS4_39AutoVectorizingCopyWithAssumedAlignmentILi128EEENS4_14SM90_TMA_STOREES1Y_S20_S20_EEEvvEEEEvNT_6ParamsE) ;  /* 0xffffff8c04b07950 */ /* 0x000fea0003c3ffff */
        .weak           $__internal_2_$__cuda_sm10x_tcgen05_guardrail_trap_unallocated_columns_being_dealloced
        .type           $__internal_2_$__cuda_sm10x_tcgen05_guardrail_trap_unallocated_columns_being_dealloced,@function
        .size           $__internal_2_$__cuda_sm10x_tcgen05_guardrail_trap_unallocated_columns_being_dealloced,(.L_x_135 - $__internal_2_$__cuda_sm10x_tcgen05_guardrail_trap_unallocated_columns_being_dealloced)
$__internal_2_$__cuda_sm10x_tcgen05_guardrail_trap_unallocated_columns_being_dealloced:
[----:B------:R-:W-:Y:S05]  /*7140*/  BPT.TRAP 0x1 ;  /* 0x000000040000795c */ /* 0x000fea0000300000 */
[----:B------:R-:W-:-:S04]  /*7150*/  HFMA2 R3, -RZ, RZ, 0, 0 ;  /* 0x00000000ff037431 */ /* 0x000fc800000001ff */
[----:B------:R-:W-:Y:S05]  /*7160*/  RET.REL.NODEC R2 `(_ZN7cutlass13device_kernelINS_4gemm6kernel13GemmUniversalIN4cute5tupleIJiiiiEEENS1_10collective13CollectiveMmaINS1_35MainloopSm100TmaUmmaWarpSpecializedILi4ELi2ELi4ENS5_IJNS4_1CILi2EEESB_NSA_ILi1EEEEEEEENS5_IJNSA_ILi64EEESF_NSA_ILi32EEEEEEaNS5_IJlSC_lEEEaSI_NS4_8TiledMMAINS4_8MMA_AtomIJNS4_15SM100_MMA_S8_SSIaaiLi64ELi64ELNS4_4UMMA5MajorE0ELSN_0ELNSM_8SaturateE0EEEEEENS4_6LayoutINS5_IJSC_SC_SC_EEENS5_IJNSA_ILi0EEEST_ST_EEEEENS5_IJNS4_10UnderscoreESW_SW_EEEEENS4_23SM90_TMA_LOAD_MULTICASTENS4_14ComposedLayoutINS4_7SwizzleILi1ELi4ELi3EEENS4_18smem_ptr_flag_bitsILi8EEENSR_INS5_IJNSA_ILi8EEESG_EEENS5_IJSG_SC_EEEEEEEvNS4_8identityESZ_S19_vS1A_EENS_8epilogue10collective18CollectiveEpilogueINS1C_23Sm100TmaWarpSpecializedILi1ELi1ELi32ELb0ELb0EEEJSH_NS5_IJNSR_ISF_SC_EES1H_EEEaSI_aSI_NS1C_6fusion15FusionCallbacksIS1G_NS1J_17LinearCombinationIaiaiLNS_15FloatRoundStyleE2EEESH_S1I_JEEENS4_5SM1004TMEM4LOAD26SM100_TMEM_LOAD_16dp32b32xENS4_13SM90_TMA_LOADENS10_INS11_ILi2ELi4ELi3EEES14_NSR_INS5_IJS15_SF_EEENS5_IJSF_SC_EEEEEEENS4_39AutoVectorizingCopyWithAssumedAlignmentILi128EEENS4_14SM90_TMA_STOREES1Y_S20_S20_EEEvvEEEEvNT_6ParamsE) ;  /* 0xffffff8c02a47950 */ /* 0x000fea0003c3ffff */
.L_x_134:
[----:B------:R-:W-:-:S00]  /*7170*/  BRA `(.L_x_134) ;  /* 0xfffffffc00fc7947 */ /* 0x000fc0000383ffff */
[----:B------:R-:W-:-:S00]  /*7180*/  NOP ;  /* 0x0000000000007918 */ /* 0x000fc00000000000 */
[----:B------:R-:W-:-:S00]  /*7190*/  NOP ;  /* 0x0000000000007918 */ /* 0x000fc00000000000 */
[----:B------:R-:W-:-:S00]  /*71a0*/  NOP ;  /* 0x0000000000007918 */ /* 0x000fc00000000000 */
[----:B------:R-:W-:-:S00]  /*71b0*/  NOP ;  /* 0x0000000000007918 */ /* 0x000fc00000000000 */
[----:B------:R-:W-:-:S00]  /*71c0*/  NOP ;  /* 0x0000000000007918 */ /* 0x000fc00000000000 */
[----:B------:R-:W-:-:S00]  /*71d0*/  NOP ;  /* 0x0000000000007918 */ /* 0x000fc00000000000 */
[----:B------:R-:W-:-:S00]  /*71e0*/  NOP ;  /* 0x0000000000007918 */ /* 0x000fc00000000000 */
[----:B------:R-:W-:-:S00]  /*71f0*/  NOP ;  /* 0x0000000000007918 */ /* 0x000fc00000000000 */
.L_x_135:


//--------------------- .nv.global.init           --------------------------
	.section	.nv.global.init,"aw",@progbits
.nv.global.init:
	.type		$str$27,@object
	.size		$str$27,($str$28 - $str$27)
$str$27:
        /*0000*/ 	.byte	0x28, 0x61, 0x64, 0x64, 0x72, 0x65, 0x73, 0x73, 0x20, 0x26, 0x20, 0x6d, 0x61, 0x73, 0x6b, 0x29
        /*0010*/ 	.byte	0x20, 0x3d, 0x3d, 0x20, 0x30, 0x00
	.type		$str$28,@object
	.size		$str$28,($str$26 - $str$28)
$str$28:
        /*0016*/ 	.byte	0x2f, 0x74, 0x6d, 0x70, 0x2f, 0x63, 0x75, 0x74, 0x6c, 0x61, 0x73, 0x73, 0x5f, 0x73, 0x77, 0x65
        /*0026*/ 	.byte	0x65, 0x70, 0x5f, 0x73, 0x72, 0x63, 0x2f, 0x69, 0x6e, 0x63, 0x6c, 0x75, 0x64, 0x65, 0x2f, 0x63
        /*0036*/ 	.byte	0x75, 0x74, 0x65, 0x2f, 0x70, 0x6f, 0x69, 0x6e, 0x74, 0x65, 0x72, 0x5f, 0x66, 0x6c, 0x61, 0x67
        /*0046*/ 	.byte	0x67, 0x65, 0x64, 0x2e, 0x68, 0x70, 0x70, 0x00
	.type		$str$26,@object
	.size		$str$26,($str$25 - $str$26)
$str$26:
        /*004e*/ 	.byte	0x2f, 0x74, 0x6d, 0x70, 0x2f, 0x63, 0x75, 0x74, 0x6c, 0x61, 0x73, 0x73, 0x5f, 0x73, 0x77, 0x65
        /*005e*/ 	.byte	0x65, 0x70, 0x5f, 0x73, 0x72, 0x63, 0x2f, 0x69, 0x6e, 0x63, 0x6c, 0x75, 0x64, 0x65, 0x2f, 0x63
        /*006e*/ 	.byte	0x75, 0x74, 0x65, 0x2f, 0x61, 0x74, 0x6f, 0x6d, 0x2f, 0x63, 0x6f, 0x70, 0x79, 0x5f, 0x74, 0x72
        /*007e*/ 	.byte	0x61, 0x69, 0x74, 0x73, 0x5f, 0x73, 0x6d, 0x31, 0x30, 0x30, 0x2e, 0x68, 0x70, 0x70, 0x00
	.type		$str$25,@object
	.size		$str$25,(__unnamed_1 - $str$25)
$str$25:
        /*008d*/ 	.byte	0x28, 0x28, 0x75, 0x69, 0x6e, 0x74, 0x33, 0x32, 0x5f, 0x74, 0x28, 0x74, 0x68, 0x72, 0x65, 0x61
        /*009d*/ 	.byte	0x64, 0x49, 0x64, 0x78, 0x2e, 0x78, 0x29, 0x20, 0x2f, 0x20, 0x33, 0x32, 0x29, 0x20, 0x25, 0x20
        /*00ad*/ 	.byte	0x34, 0x29, 0x20, 0x3d, 0x3d, 0x20, 0x28, 0x28, 0x28, 0x74, 0x6d, 0x65, 0x6d, 0x5f, 0x61, 0x64
        /*00bd*/ 	.byte	0x64, 0x72, 0x20, 0x3e, 0x3e, 0x20, 0x31, 0x36, 0x29, 0x20, 0x2f, 0x20, 0x33, 0x32, 0x29, 0x20
        /*00cd*/ 	.byte	0x25, 0x20, 0x34, 0x29, 0x00
	.type		__unnamed_1,@object
	.size		__unnamed_1,(__unnamed_2 - __unnamed_1)
__unnamed_1:
        /*00d2*/ 	.byte	0x61, 0x75, 0x74, 0x6f, 0x20, 0x63, 0x75, 0x74, 0x65, 0x3a, 0x3a, 0x61, 0x73, 0x5f, 0x70, 0x6f
        /* <DEDUP_REMOVED lines=24> */
        /*0262*/ 	.byte	0x00
	.type		__unnamed_2,@object
	.size		__unnamed_2,(.L_2 - __unnamed_2)
__unnamed_2:
        /* <DEDUP_REMOVED lines=41> */
.L_2:


//--------------------- .nv.shared._ZN7cutlass13device_kernelINS_4gemm6kernel13GemmUniversalIN4cute5tupleIJiiiiEEENS1_10collective13CollectiveMmaINS1_35MainloopSm100TmaUmmaWarpSpecializedILi4ELi2ELi4ENS5_IJNS4_1CILi2EEESB_NSA_ILi1EEEEEEEENS5_IJNSA_ILi64EEESF_NSA_ILi32EEEEEEaNS5_IJlSC_lEEEaSI_NS4_8TiledMMAINS4_8MMA_AtomIJNS4_15SM100_MMA_S8_SSIaaiLi64ELi64ELNS4_4UMMA5MajorE0ELSN_0ELNSM_8SaturateE0EEEEEENS4_6LayoutINS5_IJSC_SC_SC_EEENS5_IJNSA_ILi0EEEST_ST_EEEEENS5_IJNS4_10UnderscoreESW_SW_EEEEENS4_23SM90_TMA_LOAD_MULTICASTENS4_14ComposedLayoutINS4_7SwizzleILi1ELi4ELi3EEENS4_18smem_ptr_flag_bitsILi8EEENSR_INS5_IJNSA_ILi8EEESG_EEENS5_IJSG_SC_EEEEEEEvNS4_8identityESZ_S19_vS1A_EENS_8epilogue10collective18CollectiveEpilogueINS1C_23Sm100TmaWarpSpecializedILi1ELi1ELi32ELb0ELb0EEEJSH_NS5_IJNSR_ISF_SC_EES1H_EEEaSI_aSI_NS1C_6fusion15FusionCallbacksIS1G_NS1J_17LinearCombinationIaiaiLNS_15FloatRoundStyleE2EEESH_S1I_JEEENS4_5SM1004TMEM4LOAD26SM100_TMEM_LOAD_16dp32b32xENS4_13SM90_TMA_LOADENS10_INS11_ILi2ELi4ELi3EEES14_NSR_INS5_IJS15_SF_EEENS5_IJSF_SC_EEEEEEENS4_39AutoVectorizingCopyWithAssumedAlignmentILi128EEENS4_14SM90_TMA_STOREES1Y_S20_S20_EEEvvEEEEvNT_6ParamsE --------------------------
	.section	.nv.shared._ZN7cutlass13device_kernelINS_4gemm6kernel13GemmUniversalIN4cute5tupleIJiiiiEEENS1_10collective13CollectiveMmaINS1_35MainloopSm100TmaUmmaWarpSpecializedILi4ELi2ELi4ENS5_IJNS4_1CILi2EEESB_NSA_ILi1EEEEEEEENS5_IJNSA_ILi64EEESF_NSA_ILi32EEEEEEaNS5_IJlSC_lEEEaSI_NS4_8TiledMMAINS4_8MMA_AtomIJNS4_15SM100_MMA_S8_SSIaaiLi64ELi64ELNS4_4UMMA5MajorE0ELSN_0ELNSM_8SaturateE0EEEEEENS4_6LayoutINS5_IJSC_SC_SC_EEENS5_IJNSA_ILi0EEEST_ST_EEEEENS5_IJNS4_10UnderscoreESW_SW_EEEEENS4_23SM90_TMA_LOAD_MULTICASTENS4_14ComposedLayoutINS4_7SwizzleILi1ELi4ELi3EEENS4_18smem_ptr_flag_bitsILi8EEENSR_INS5_IJNSA_ILi8EEESG_EEENS5_IJSG_SC_EEEEEEEvNS4_8identityESZ_S19_vS1A_EENS_8epilogue10collective18CollectiveEpilogueINS1C_23Sm100TmaWarpSpecializedILi1ELi1ELi32ELb0ELb0EEEJSH_NS5_IJNSR_ISF_SC_EES1H_EEEaSI_aSI_NS1C_6fusion15FusionCallbacksIS1G_NS1J_17LinearCombinationIaiaiLNS_15FloatRoundStyleE2EEESH_S1I_JEEENS4_5SM1004TMEM4LOAD26SM100_TMEM_LOAD_16dp32b32xENS4_13SM90_TMA_LOADENS10_INS11_ILi2ELi4ELi3EEES14_NSR_INS5_IJS15_SF_EEENS5_IJSF_SC_EEEEEEENS4_39AutoVectorizingCopyWithAssumedAlignmentILi128EEENS4_14SM90_TMA_STOREES1Y_S20_S20_EEEvvEEEEvNT_6ParamsE,"aw",@nobits
	.sectionflags	@""
	.align	16
	.zero		1024


//--------------------- .nv.shared.reserved.0     --------------------------
	.section	.nv.shared.reserved.0,"aw",@nobits
	.weak		__nv_reservedSMEM_offset_0_alias
	.size		__nv_reservedSMEM_offset_0_alias, 0, 64
	.other		__nv_reservedSMEM_offset_0_alias,@"STO_CUDA_RESERVED_SHARED STV_DEFAULT"
__nv_reservedSMEM_offset_0_alias:
	.zero		0
.nv.shared.reserved.0:
	.zero		64
	.weak		__nv_reservedSMEM_tcgen05_partition
	.type		__nv_reservedSMEM_tcgen05_partition,@object
	.size		__nv_reservedSMEM_tcgen05_partition,(.L_0 - __nv_reservedSMEM_tcgen05_partition)
__nv_reservedSMEM_tcgen05_partition:
	.zero		32
.L_0:


//--------------------- .nv.global                --------------------------
	.section	.nv.global,"aw",@nobits
.nv.global:
	.type		_ZN40_INTERNAL_f02e6c2a_4_k_cu_e2386f61_104294cute1_E,@object
	.size		_ZN40_INTERNAL_f02e6c2a_4_k_cu_e2386f61_104294cute1_E,(_ZN40_INTERNAL_f02e6c2a_4_k_cu_e2386f61_104294cuda3std3__45__cpo6cbeginE - _ZN40_INTERNAL_f02e6c2a_4_k_cu_e2386f61_104294cute1_E)
_ZN40_INTERNAL_f02e6c2a_4_k_cu_e2386f61_104294cute1_E:
	.zero		1
	.type		_ZN40_INTERNAL_f02e6c2a_4_k_cu_e2386f61_104294cuda3std3__45__cpo6cbeginE,@object
	.size		_ZN40_INTERNAL_f02e6c2a_4_k_cu_e2386f61_104294cuda3std3__45__cpo6cbeginE,(_ZN40_INTERNAL_f02e6c2a_4_k_cu_e2386f61_104294cuda3std3__48in_placeE - _ZN40_INTERNAL_f02e6c2a_4_k_cu_e2386f61_104294cuda3std3__45__cpo6cbeginE)
_ZN40_INTERNAL_f02e6c2a_4_k_cu_e2386f61_104294cuda3std3__45__cpo6cbeginE:
	.zero		1
	.type		_ZN40_INTERNAL_f02e6c2a_4_k_cu_e2386f61_104294cuda3std3__48in_placeE,@object
	.size		_ZN40_INTERNAL_f02e6c2a_4_k_cu_e2386f61_104294cuda3std3__48in_placeE,(_ZN40_INTERNAL_f02e6c2a_4_k_cu_e2386f61_104294cuda3std6ranges3__45__cpo9iter_moveE - _ZN40_INTERNAL_f02e6c2a_4_k_cu_e2386f61_104294cuda3std3__48in_placeE)
_ZN40_INTERNAL_f02e6c2a_4_k_cu_e2386f61_104294cuda3std3__48in_placeE:
	.zero		1
	.type		_ZN40_INTERNAL_f02e6c2a_4_k_cu_e2386f61_104294cuda3std6ranges3__45__cpo9iter_moveE,@object
	.size		_ZN40_INTERNAL_f02e6c2a_4_k_cu_e2386f61_104294cuda3std6ranges3__45__cpo9iter_moveE,(_ZN40_INTERNAL_f02e6c2a_4_k_cu_e2386f61_104294cuda3std3__45__cpo5beginE - _ZN40_INTERNAL_f02e6c2a_4_k_cu_e2386f61_104294cuda3std6ranges3__45__cpo9iter_moveE)
_ZN40_INTERNAL_f02e6c2a_4_k_cu_e2386f61_104294cuda3std6ranges3__45__cpo9iter_moveE:
	.zero		1
	.type		_ZN40_INTERNAL_f02e6c2a_4_k_cu_e2386f61_104294cuda3std3__45__cpo5beginE,@object
	.size		_ZN40_INTERNAL_f02e6c2a_4_k_cu_e2386f61_104294cuda3std3__45__cpo5beginE,(_ZN40_INTERNAL_f02e6c2a_4_k_cu_e2386f61_104294cuda3std3__442_GLOBAL__N__f02e6c2a_4_k_cu_e2386f61_104296ignoreE - _ZN40_INTERNAL_f02e6c2a_4_k_cu_e2386f61_104294cuda3std3__45__cpo5beginE)
_ZN40_INTERNAL_f02e6c2a_4_k_cu_e2386f61_104294cuda3std3__45__cpo5beginE:
	.zero		1
	.type		_ZN40_INTERNAL_f02e6c2a_4_k_cu_e2386f61_104294cuda3std3__442_GLOBAL__N__f02e6c2a_4_k_cu_e2386f61_104296ignoreE,@object
	.size		_ZN40_INTERNAL_f02e6c2a_4_k_cu_e2386f61_104294cuda3std3__442_GLOBAL__N__f02e6c2a_4_k_cu_e2386f61_104296ignoreE,(_ZN40_INTERNAL_f02e6c2a_4_k_cu_e2386f61_104294cute7productE - _ZN40_INTERNAL_f02e6c2a_4_k_cu_e2386f61_104294cuda3std3__442_GLOBAL__N__f02e6c2a_4_k_cu_e2386f61_104296ignoreE)
_ZN40_INTERNAL_f02e6c2a_4_k_cu_e2386f61_104294cuda3std3__442_GLOBAL__N__f02e6c2a_4_k_cu_e2386f61_104296ignoreE:
	.zero		1
	.type		_ZN40_INTERNAL_f02e6c2a_4_k_cu_e2386f61_104294cute7productE,@object
	.size		_ZN40_INTERNAL_f02e6c2a_4_k_cu_e2386f61_104294cute7productE,(_ZN40_INTERNAL_f02e6c2a_4_k_cu_e2386f61_104294cuda3std3__45__cpo3endE - _ZN40_INTERNAL_f02e6c2a_4_k_cu_e2386f61_104294cute7productE)
_ZN40_INTERNAL_f02e6c2a_4_k_cu_e2386f61_104294cute7productE:
	.zero		1
	.type		_ZN40_INTERNAL_f02e6c2a_4_k_cu_e2386f61_104294cuda3std3__45__cpo3endE,@object
	.size		_ZN40_INTERNAL_f02e6c2a_4_k_cu_e2386f61_104294cuda3std3__45__cpo3endE,(_ZN40_INTERNAL_f02e6c2a_4_k_cu_e2386f61_104294cuda3std3__419piecewise_constructE - _ZN40_INTERNAL_f02e6c2a_4_k_cu_e2386f61_104294cuda3std3__45__cpo3endE)
_ZN40_INTERNAL_f02e6c2a_4_k_cu_e2386f61_104294cuda3std3__45__cpo3endE:
	.zero		1
	.type		_ZN40_INTERNAL_f02e6c2a_4_k_cu_e2386f61_104294cuda3std3__419piecewise_constructE,@object
	.size		_ZN40_INTERNAL_f02e6c2a_4_k_cu_e2386f61_104294cuda3std3__419piecewise_constructE,(_ZN40_INTERNAL_f02e6c2a_4_k_cu_e2386f61_104294cuda3std3__45__cpo4cendE - _ZN40_INTERNAL_f02e6c2a_4_k_cu_e2386f61_104294cuda3std3__419piecewise_constructE)
_ZN40_INTERNAL_f02e6c2a_4_k_cu_e2386f61_104294cuda3std3__419piecewise_constructE:
	.zero		1
	.type		_ZN40_INTERNAL_f02e6c2a_4_k_cu_e2386f61_104294cuda3std3__45__cpo4cendE,@object
	.size		_ZN40_INTERNAL_f02e6c2a_4_k_cu_e2386f61_104294cuda3std3__45__cpo4cendE,(_ZN40_INTERNAL_f02e6c2a_4_k_cu_e2386f61_104294cuda3std6ranges3__45__cpo4swapE - _ZN40_INTERNAL_f02e6c2a_4_k_cu_e2386f61_104294cuda3std3__45__cpo4cendE)
_ZN40_INTERNAL_f02e6c2a_4_k_cu_e2386f61_104294cuda3std3__45__cpo4cendE:
	.zero		1
	.type		_ZN40_INTERNAL_f02e6c2a_4_k_cu_e2386f61_104294cuda3std6ranges3__45__cpo4swapE,@object
	.size		_ZN40_INTERNAL_f02e6c2a_4_k_cu_e2386f61_104294cuda3std6ranges3__45__cpo4swapE,(.L_10 - _ZN40_INTERNAL_f02e6c2a_4_k_cu_e2386f61_104294cuda3std6ranges3__45__cpo4swapE)
_ZN40_INTERNAL_f02e6c2a_4_k_cu_e2386f61_104294cuda3std6ranges3__45__cpo4swapE:
	.zero		1
.L_10:


//--------------------- .nv.constant0._ZN7cutlass13device_kernelINS_4gemm6kernel13GemmUniversalIN4cute5tupleIJiiiiEEENS1_10collective13CollectiveMmaINS1_35MainloopSm100TmaUmmaWarpSpecializedILi4ELi2ELi4ENS5_IJNS4_1CILi2EEESB_NSA_ILi1EEEEEEEENS5_IJNSA_ILi64EEESF_NSA_ILi32EEEEEEaNS5_IJlSC_lEEEaSI_NS4_8TiledMMAINS4_8MMA_AtomIJNS4_15SM100_MMA_S8_SSIaaiLi64ELi64ELNS4_4UMMA5MajorE0ELSN_0ELNSM_8SaturateE0EEEEEENS4_6LayoutINS5_IJSC_SC_SC_EEENS5_IJNSA_ILi0EEEST_ST_EEEEENS5_IJNS4_10UnderscoreESW_SW_EEEEENS4_23SM90_TMA_LOAD_MULTICASTENS4_14ComposedLayoutINS4_7SwizzleILi1ELi4ELi3EEENS4_18smem_ptr_flag_bitsILi8EEENSR_INS5_IJNSA_ILi8EEESG_EEENS5_IJSG_SC_EEEEEEEvNS4_8identityESZ_S19_vS1A_EENS_8epilogue10collective18CollectiveEpilogueINS1C_23Sm100TmaWarpSpecializedILi1ELi1ELi32ELb0ELb0EEEJSH_NS5_IJNSR_ISF_SC_EES1H_EEEaSI_aSI_NS1C_6fusion15FusionCallbacksIS1G_NS1J_17LinearCombinationIaiaiLNS_15FloatRoundStyleE2EEESH_S1I_JEEENS4_5SM1004TMEM4LOAD26SM100_TMEM_LOAD_16dp32b32xENS4_13SM90_TMA_LOADENS10_INS11_ILi2ELi4ELi3EEES14_NSR_INS5_IJS15_SF_EEENS5_IJSF_SC_EEEEEEENS4_39AutoVectorizingCopyWithAssumedAlignmentILi128EEENS4_14SM90_TMA_STOREES1Y_S20_S20_EEEvvEEEEvNT_6ParamsE --------------------------
	.section	.nv.constant0._ZN7cutlass13device_kernelINS_4gemm6kernel13GemmUniversalIN4cute5tupleIJiiiiEEENS1_10collective13CollectiveMmaINS1_35MainloopSm100TmaUmmaWarpSpecializedILi4ELi2ELi4ENS5_IJNS4_1CILi2EEESB_NSA_ILi1EEEEEEEENS5_IJNSA_ILi64EEESF_NSA_ILi32EEEEEEaNS5_IJlSC_lEEEaSI_NS4_8TiledMMAINS4_8MMA_AtomIJNS4_15SM100_MMA_S8_SSIaaiLi64ELi64ELNS4_4UMMA5MajorE0ELSN_0ELNSM_8SaturateE0EEEEEENS4_6LayoutINS5_IJSC_SC_SC_EEENS5_IJNSA_ILi0EEEST_ST_EEEEENS5_IJNS4_10UnderscoreESW_SW_EEEEENS4_23SM90_TMA_LOAD_MULTICASTENS4_14ComposedLayoutINS4_7SwizzleILi1ELi4ELi3EEENS4_18smem_ptr_flag_bitsILi8EEENSR_INS5_IJNSA_ILi8EEESG_EEENS5_IJSG_SC_EEEEEEEvNS4_8identityESZ_S19_vS1A_EENS_8epilogue10collective18CollectiveEpilogueINS1C_23Sm100TmaWarpSpecializedILi1ELi1ELi32ELb0ELb0EEEJSH_NS5_IJNSR_ISF_SC_EES1H_EEEaSI_aSI_NS1C_6fusion15FusionCallbacksIS1G_NS1J_17LinearCombinationIaiaiLNS_15FloatRoundStyleE2EEESH_S1I_JEEENS4_5SM1004TMEM4LOAD26SM100_TMEM_LOAD_16dp32b32xENS4_13SM90_TMA_LOADENS10_INS11_ILi2ELi4ELi3EEES14_NSR_INS5_IJS15_SF_EEENS5_IJSF_SC_EEEEEEENS4_39AutoVectorizingCopyWithAssumedAlignmentILi128EEENS4_14SM90_TMA_STOREES1Y_S20_S20_EEEvvEEEEvNT_6ParamsE,"a",@progbits
	.sectionflags	@""
	.align	4
.nv.constant0._ZN7cutlass13device_kernelINS_4gemm6kernel13GemmUniversalIN4cute5tupleIJiiiiEEENS1_10collective13CollectiveMmaINS1_35MainloopSm100TmaUmmaWarpSpecializedILi4ELi2ELi4ENS5_IJNS4_1CILi2EEESB_NSA_ILi1EEEEEEEENS5_IJNSA_ILi64EEESF_NSA_ILi32EEEEEEaNS5_IJlSC_lEEEaSI_NS4_8TiledMMAINS4_8MMA_AtomIJNS4_15SM100_MMA_S8_SSIaaiLi64ELi64ELNS4_4UMMA5MajorE0ELSN_0ELNSM_8SaturateE0EEEEEENS4_6LayoutINS5_IJSC_SC_SC_EEENS5_IJNSA_ILi0EEEST_ST_EEEEENS5_IJNS4_10UnderscoreESW_SW_EEEEENS4_23SM90_TMA_LOAD_MULTICASTENS4_14ComposedLayoutINS4_7SwizzleILi1ELi4ELi3EEENS4_18smem_ptr_flag_bitsILi8EEENSR_INS5_IJNSA_ILi8EEESG_EEENS5_IJSG_SC_EEEEEEEvNS4_8identityESZ_S19_vS1A_EENS_8epilogue10collective18CollectiveEpilogueINS1C_23Sm100TmaWarpSpecializedILi1ELi1ELi32ELb0ELb0EEEJSH_NS5_IJNSR_ISF_SC_EES1H_EEEaSI_aSI_NS1C_6fusion15FusionCallbacksIS1G_NS1J_17LinearCombinationIaiaiLNS_15FloatRoundStyleE2EEESH_S1I_JEEENS4_5SM1004TMEM4LOAD26SM100_TMEM_LOAD_16dp32b32xENS4_13SM90_TMA_LOADENS10_INS11_ILi2ELi4ELi3EEES14_NSR_INS5_IJS15_SF_EEENS5_IJSF_SC_EEEEEEENS4_39AutoVectorizingCopyWithAssumedAlignmentILi128EEENS4_14SM90_TMA_STOREES1Y_S20_S20_EEEvvEEEEvNT_6ParamsE:
	.zero		2944


//--------------------- SYMBOLS --------------------------

	.type		.nv.reservedSmem.offset0,@object
	.size		.nv.reservedSmem.offset0,0x4
	.type		.nv.reservedSmem.cap,@object
	.size		.nv.reservedSmem.cap,0x4
	.type		__assertfail,@function
